//
// Generated by NVIDIA NVVM Compiler
//
// Compiler Build ID: CL-36424714
// Cuda compilation tools, release 13.0, V13.0.88
// Based on NVVM 20.0.0
//

.version 9.0
.target sm_100
.address_size 64

	// .globl	einsum_matmul_kernel

.visible .entry einsum_matmul_kernel(
	.param .u64 .ptr .align 1 einsum_matmul_kernel_param_0,
	.param .u64 .ptr .align 1 einsum_matmul_kernel_param_1,
	.param .u64 .ptr .align 1 einsum_matmul_kernel_param_2,
	.param .u32 einsum_matmul_kernel_param_3,
	.param .u32 einsum_matmul_kernel_param_4,
	.param .u32 einsum_matmul_kernel_param_5
)
{
	.reg .pred 	%p<13>;
	.reg .b32 	%r<41>;
	.reg .b32 	%f<68>;
	.reg .b64 	%rd<53>;

	ld.param.u64 	%rd7, [einsum_matmul_kernel_param_0];
	ld.param.u64 	%rd8, [einsum_matmul_kernel_param_1];
	ld.param.u64 	%rd6, [einsum_matmul_kernel_param_2];
	ld.param.u32 	%r20, [einsum_matmul_kernel_param_3];
	ld.param.u32 	%r18, [einsum_matmul_kernel_param_4];
	ld.param.u32 	%r19, [einsum_matmul_kernel_param_5];
	cvta.to.global.u64 	%rd1, %rd8;
	cvta.to.global.u64 	%rd2, %rd7;
	mov.u32 	%r21, %ctaid.y;
	mov.u32 	%r22, %ntid.y;
	mov.u32 	%r23, %tid.y;
	mad.lo.s32 	%r1, %r21, %r22, %r23;
	mov.u32 	%r24, %ctaid.x;
	mov.u32 	%r25, %ntid.x;
	mov.u32 	%r26, %tid.x;
	mad.lo.s32 	%r2, %r24, %r25, %r26;
	setp.ge.s32 	%p1, %r1, %r20;
	setp.ge.s32 	%p2, %r2, %r19;
	or.pred  	%p3, %p1, %p2;
	@%p3 bra 	$L__BB0_14;
	setp.lt.s32 	%p4, %r18, 1;
	mov.f32 	%f67, 0f00000000;
	@%p4 bra 	$L__BB0_13;
	mul.lo.s32 	%r3, %r18, %r1;
	and.b32  	%r4, %r18, 7;
	setp.lt.u32 	%p5, %r18, 8;
	mov.f32 	%f67, 0f00000000;
	mov.b32 	%r39, 0;
	@%p5 bra 	$L__BB0_5;
	and.b32  	%r39, %r18, 2147483640;
	neg.s32 	%r37, %r39;
	shl.b32 	%r7, %r19, 3;
	mul.wide.u32 	%rd9, %r3, 4;
	add.s64 	%rd10, %rd9, %rd2;
	add.s64 	%rd52, %rd10, 16;
	mov.f32 	%f67, 0f00000000;
	mul.wide.s32 	%rd13, %r19, 4;
	mov.u32 	%r36, %r2;
$L__BB0_4:
	.pragma "nounroll";
	ld.global.f32 	%f17, [%rd52+-16];
	mul.wide.s32 	%rd11, %r36, 4;
	add.s64 	%rd12, %rd1, %rd11;
	ld.global.f32 	%f18, [%rd12];
	fma.rn.f32 	%f19, %f17, %f18, %f67;
	ld.global.f32 	%f20, [%rd52+-12];
	add.s64 	%rd14, %rd12, %rd13;
	ld.global.f32 	%f21, [%rd14];
	fma.rn.f32 	%f22, %f20, %f21, %f19;
	ld.global.f32 	%f23, [%rd52+-8];
	add.s64 	%rd15, %rd14, %rd13;
	ld.global.f32 	%f24, [%rd15];
	fma.rn.f32 	%f25, %f23, %f24, %f22;
	ld.global.f32 	%f26, [%rd52+-4];
	add.s64 	%rd16, %rd15, %rd13;
	ld.global.f32 	%f27, [%rd16];
	fma.rn.f32 	%f28, %f26, %f27, %f25;
	ld.global.f32 	%f29, [%rd52];
	add.s64 	%rd17, %rd16, %rd13;
	ld.global.f32 	%f30, [%rd17];
	fma.rn.f32 	%f31, %f29, %f30, %f28;
	ld.global.f32 	%f32, [%rd52+4];
	add.s64 	%rd18, %rd17, %rd13;
	ld.global.f32 	%f33, [%rd18];
	fma.rn.f32 	%f34, %f32, %f33, %f31;
	ld.global.f32 	%f35, [%rd52+8];
	add.s64 	%rd19, %rd18, %rd13;
	ld.global.f32 	%f36, [%rd19];
	fma.rn.f32 	%f37, %f35, %f36, %f34;
	ld.global.f32 	%f38, [%rd52+12];
	add.s64 	%rd20, %rd19, %rd13;
	ld.global.f32 	%f39, [%rd20];
	fma.rn.f32 	%f67, %f38, %f39, %f37;
	add.s32 	%r37, %r37, 8;
	add.s32 	%r36, %r36, %r7;
	add.s64 	%rd52, %rd52, 32;
	setp.ne.s32 	%p6, %r37, 0;
	@%p6 bra 	$L__BB0_4;
$L__BB0_5:
	setp.eq.s32 	%p7, %r4, 0;
	@%p7 bra 	$L__BB0_13;
	and.b32  	%r13, %r18, 3;
	setp.lt.u32 	%p8, %r4, 4;
	@%p8 bra 	$L__BB0_8;
	add.s32 	%r28, %r39, %r3;
	mul.wide.u32 	%rd21, %r28, 4;
	add.s64 	%rd22, %rd2, %rd21;
	ld.global.f32 	%f41, [%rd22];
	mad.lo.s32 	%r29, %r39, %r19, %r2;
	mul.wide.s32 	%rd23, %r29, 4;
	add.s64 	%rd24, %rd1, %rd23;
	ld.global.f32 	%f42, [%rd24];
	fma.rn.f32 	%f43, %f41, %f42, %f67;
	cvt.u64.u32 	%rd25, %r3;
	cvt.u64.u32 	%rd26, %r39;
	add.s64 	%rd27, %rd26, %rd25;
	shl.b64 	%rd28, %rd27, 2;
	add.s64 	%rd29, %rd2, %rd28;
	ld.global.f32 	%f44, [%rd29+4];
	mul.wide.s32 	%rd30, %r19, 4;
	add.s64 	%rd31, %rd24, %rd30;
	ld.global.f32 	%f45, [%rd31];
	fma.rn.f32 	%f46, %f44, %f45, %f43;
	ld.global.f32 	%f47, [%rd29+8];
	add.s64 	%rd32, %rd31, %rd30;
	ld.global.f32 	%f48, [%rd32];
	fma.rn.f32 	%f49, %f47, %f48, %f46;
	ld.global.f32 	%f50, [%rd29+12];
	add.s64 	%rd33, %rd32, %rd30;
	ld.global.f32 	%f51, [%rd33];
	fma.rn.f32 	%f67, %f50, %f51, %f49;
	add.s32 	%r39, %r39, 4;
$L__BB0_8:
	setp.eq.s32 	%p9, %r13, 0;
	@%p9 bra 	$L__BB0_13;
	setp.eq.s32 	%p10, %r13, 1;
	@%p10 bra 	$L__BB0_11;
	add.s32 	%r30, %r39, %r3;
	mul.wide.u32 	%rd34, %r30, 4;
	add.s64 	%rd35, %rd2, %rd34;
	ld.global.f32 	%f53, [%rd35];
	mad.lo.s32 	%r31, %r39, %r19, %r2;
	mul.wide.s32 	%rd36, %r31, 4;
	add.s64 	%rd37, %rd1, %rd36;
	ld.global.f32 	%f54, [%rd37];
	fma.rn.f32 	%f55, %f53, %f54, %f67;
	cvt.u64.u32 	%rd38, %r3;
	cvt.u64.u32 	%rd39, %r39;
	add.s64 	%rd40, %rd39, %rd38;
	shl.b64 	%rd41, %rd40, 2;
	add.s64 	%rd42, %rd2, %rd41;
	ld.global.f32 	%f56, [%rd42+4];
	mul.wide.s32 	%rd43, %r19, 4;
	add.s64 	%rd44, %rd37, %rd43;
	ld.global.f32 	%f57, [%rd44];
	fma.rn.f32 	%f67, %f56, %f57, %f55;
	add.s32 	%r39, %r39, 2;
$L__BB0_11:
	and.b32  	%r32, %r18, 1;
	setp.eq.b32 	%p11, %r32, 1;
	not.pred 	%p12, %p11;
	@%p12 bra 	$L__BB0_13;
	add.s32 	%r33, %r39, %r3;
	mul.wide.u32 	%rd45, %r33, 4;
	add.s64 	%rd46, %rd2, %rd45;
	ld.global.f32 	%f58, [%rd46];
	mad.lo.s32 	%r34, %r39, %r19, %r2;
	mul.wide.s32 	%rd47, %r34, 4;
	add.s64 	%rd48, %rd1, %rd47;
	ld.global.f32 	%f59, [%rd48];
	fma.rn.f32 	%f67, %f58, %f59, %f67;
$L__BB0_13:
	mad.lo.s32 	%r35, %r19, %r1, %r2;
	cvta.to.global.u64 	%rd49, %rd6;
	mul.wide.s32 	%rd50, %r35, 4;
	add.s64 	%rd51, %rd49, %rd50;
	st.global.f32 	[%rd51], %f67;
$L__BB0_14:
	ret;

}
	// .globl	einsum_bmm_kernel
.visible .entry einsum_bmm_kernel(
	.param .u64 .ptr .align 1 einsum_bmm_kernel_param_0,
	.param .u64 .ptr .align 1 einsum_bmm_kernel_param_1,
	.param .u64 .ptr .align 1 einsum_bmm_kernel_param_2,
	.param .u32 einsum_bmm_kernel_param_3,
	.param .u32 einsum_bmm_kernel_param_4,
	.param .u32 einsum_bmm_kernel_param_5,
	.param .u32 einsum_bmm_kernel_param_6
)
{
	.reg .pred 	%p<15>;
	.reg .b32 	%r<59>;
	.reg .b32 	%f<68>;
	.reg .b64 	%rd<40>;

	ld.param.u64 	%rd5, [einsum_bmm_kernel_param_0];
	ld.param.u64 	%rd6, [einsum_bmm_kernel_param_1];
	ld.param.u64 	%rd4, [einsum_bmm_kernel_param_2];
	ld.param.u32 	%r29, [einsum_bmm_kernel_param_3];
	ld.param.u32 	%r30, [einsum_bmm_kernel_param_4];
	ld.param.u32 	%r27, [einsum_bmm_kernel_param_5];
	ld.param.u32 	%r28, [einsum_bmm_kernel_param_6];
	cvta.to.global.u64 	%rd1, %rd6;
	cvta.to.global.u64 	%rd2, %rd5;
	mov.u32 	%r1, %ctaid.z;
	mov.u32 	%r31, %ctaid.y;
	mov.u32 	%r32, %ntid.y;
	mov.u32 	%r33, %tid.y;
	mad.lo.s32 	%r34, %r31, %r32, %r33;
	mov.u32 	%r35, %ctaid.x;
	mov.u32 	%r36, %ntid.x;
	mul.lo.s32 	%r3, %r35, %r36;
	mov.u32 	%r4, %tid.x;
	add.s32 	%r5, %r3, %r4;
	setp.ge.s32 	%p1, %r1, %r29;
	setp.ge.s32 	%p2, %r34, %r30;
	or.pred  	%p3, %p1, %p2;
	setp.ge.s32 	%p4, %r5, %r28;
	or.pred  	%p5, %p3, %p4;
	@%p5 bra 	$L__BB1_14;
	mul.lo.s32 	%r6, %r30, %r1;
	mul.lo.s32 	%r7, %r27, %r1;
	setp.lt.s32 	%p6, %r27, 1;
	mov.f32 	%f67, 0f00000000;
	@%p6 bra 	$L__BB1_13;
	add.s32 	%r38, %r6, %r34;
	mul.lo.s32 	%r8, %r38, %r27;
	and.b32  	%r9, %r27, 7;
	setp.lt.u32 	%p7, %r27, 8;
	mov.f32 	%f67, 0f00000000;
	mov.b32 	%r57, 0;
	@%p7 bra 	$L__BB1_5;
	and.b32  	%r57, %r27, 2147483640;
	neg.s32 	%r55, %r57;
	mul.lo.s32 	%r39, %r1, %r28;
	mad.lo.s32 	%r40, %r39, %r27, %r4;
	add.s32 	%r54, %r40, %r3;
	shl.b32 	%r13, %r28, 3;
	add.s64 	%rd3, %rd2, 16;
	mov.f32 	%f67, 0f00000000;
	mul.wide.s32 	%rd11, %r28, 4;
	mov.u32 	%r53, %r8;
$L__BB1_4:
	.pragma "nounroll";
	mul.wide.s32 	%rd7, %r53, 4;
	add.s64 	%rd8, %rd3, %rd7;
	ld.global.f32 	%f17, [%rd8+-16];
	mul.wide.s32 	%rd9, %r54, 4;
	add.s64 	%rd10, %rd1, %rd9;
	ld.global.f32 	%f18, [%rd10];
	fma.rn.f32 	%f19, %f17, %f18, %f67;
	ld.global.f32 	%f20, [%rd8+-12];
	add.s64 	%rd12, %rd10, %rd11;
	ld.global.f32 	%f21, [%rd12];
	fma.rn.f32 	%f22, %f20, %f21, %f19;
	ld.global.f32 	%f23, [%rd8+-8];
	add.s64 	%rd13, %rd12, %rd11;
	ld.global.f32 	%f24, [%rd13];
	fma.rn.f32 	%f25, %f23, %f24, %f22;
	ld.global.f32 	%f26, [%rd8+-4];
	add.s64 	%rd14, %rd13, %rd11;
	ld.global.f32 	%f27, [%rd14];
	fma.rn.f32 	%f28, %f26, %f27, %f25;
	ld.global.f32 	%f29, [%rd8];
	add.s64 	%rd15, %rd14, %rd11;
	ld.global.f32 	%f30, [%rd15];
	fma.rn.f32 	%f31, %f29, %f30, %f28;
	ld.global.f32 	%f32, [%rd8+4];
	add.s64 	%rd16, %rd15, %rd11;
	ld.global.f32 	%f33, [%rd16];
	fma.rn.f32 	%f34, %f32, %f33, %f31;
	ld.global.f32 	%f35, [%rd8+8];
	add.s64 	%rd17, %rd16, %rd11;
	ld.global.f32 	%f36, [%rd17];
	fma.rn.f32 	%f37, %f35, %f36, %f34;
	ld.global.f32 	%f38, [%rd8+12];
	add.s64 	%rd18, %rd17, %rd11;
	ld.global.f32 	%f39, [%rd18];
	fma.rn.f32 	%f67, %f38, %f39, %f37;
	add.s32 	%r55, %r55, 8;
	add.s32 	%r54, %r54, %r13;
	add.s32 	%r53, %r53, 8;
	setp.ne.s32 	%p8, %r55, 0;
	@%p8 bra 	$L__BB1_4;
$L__BB1_5:
	setp.eq.s32 	%p9, %r9, 0;
	@%p9 bra 	$L__BB1_13;
	and.b32  	%r21, %r27, 3;
	setp.lt.u32 	%p10, %r9, 4;
	@%p10 bra 	$L__BB1_8;
	add.s32 	%r41, %r57, %r8;
	mul.wide.s32 	%rd19, %r41, 4;
	add.s64 	%rd20, %rd2, %rd19;
	ld.global.f32 	%f41, [%rd20];
	add.s32 	%r42, %r57, %r7;
	mad.lo.s32 	%r43, %r42, %r28, %r5;
	mul.wide.s32 	%rd21, %r43, 4;
	add.s64 	%rd22, %rd1, %rd21;
	ld.global.f32 	%f42, [%rd22];
	fma.rn.f32 	%f43, %f41, %f42, %f67;
	ld.global.f32 	%f44, [%rd20+4];
	mul.wide.s32 	%rd23, %r28, 4;
	add.s64 	%rd24, %rd22, %rd23;
	ld.global.f32 	%f45, [%rd24];
	fma.rn.f32 	%f46, %f44, %f45, %f43;
	ld.global.f32 	%f47, [%rd20+8];
	add.s64 	%rd25, %rd24, %rd23;
	ld.global.f32 	%f48, [%rd25];
	fma.rn.f32 	%f49, %f47, %f48, %f46;
	ld.global.f32 	%f50, [%rd20+12];
	add.s64 	%rd26, %rd25, %rd23;
	ld.global.f32 	%f51, [%rd26];
	fma.rn.f32 	%f67, %f50, %f51, %f49;
	add.s32 	%r57, %r57, 4;
$L__BB1_8:
	setp.eq.s32 	%p11, %r21, 0;
	@%p11 bra 	$L__BB1_13;
	setp.eq.s32 	%p12, %r21, 1;
	@%p12 bra 	$L__BB1_11;
	add.s32 	%r44, %r57, %r8;
	mul.wide.s32 	%rd27, %r44, 4;
	add.s64 	%rd28, %rd2, %rd27;
	ld.global.f32 	%f53, [%rd28];
	add.s32 	%r45, %r57, %r7;
	mad.lo.s32 	%r46, %r45, %r28, %r5;
	mul.wide.s32 	%rd29, %r46, 4;
	add.s64 	%rd30, %rd1, %rd29;
	ld.global.f32 	%f54, [%rd30];
	fma.rn.f32 	%f55, %f53, %f54, %f67;
	ld.global.f32 	%f56, [%rd28+4];
	mul.wide.s32 	%rd31, %r28, 4;
	add.s64 	%rd32, %rd30, %rd31;
	ld.global.f32 	%f57, [%rd32];
	fma.rn.f32 	%f67, %f56, %f57, %f55;
	add.s32 	%r57, %r57, 2;
$L__BB1_11:
	and.b32  	%r47, %r27, 1;
	setp.eq.b32 	%p13, %r47, 1;
	not.pred 	%p14, %p13;
	@%p14 bra 	$L__BB1_13;
	add.s32 	%r48, %r57, %r8;
	mul.wide.s32 	%rd33, %r48, 4;
	add.s64 	%rd34, %rd2, %rd33;
	ld.global.f32 	%f58, [%rd34];
	add.s32 	%r49, %r57, %r7;
	mad.lo.s32 	%r50, %r49, %r28, %r5;
	mul.wide.s32 	%rd35, %r50, 4;
	add.s64 	%rd36, %rd1, %rd35;
	ld.global.f32 	%f59, [%rd36];
	fma.rn.f32 	%f67, %f58, %f59, %f67;
$L__BB1_13:
	add.s32 	%r51, %r6, %r34;
	mad.lo.s32 	%r52, %r51, %r28, %r5;
	cvta.to.global.u64 	%rd37, %rd4;
	mul.wide.s32 	%rd38, %r52, 4;
	add.s64 	%rd39, %rd37, %rd38;
	st.global.f32 	[%rd39], %f67;
$L__BB1_14:
	ret;

}
	// .globl	einsum_tensor_contract_kernel
.visible .entry einsum_tensor_contract_kernel(
	.param .u64 .ptr .align 1 einsum_tensor_contract_kernel_param_0,
	.param .u64 .ptr .align 1 einsum_tensor_contract_kernel_param_1,
	.param .u64 .ptr .align 1 einsum_tensor_contract_kernel_param_2,
	.param .u32 einsum_tensor_contract_kernel_param_3,
	.param .u32 einsum_tensor_contract_kernel_param_4,
	.param .u32 einsum_tensor_contract_kernel_param_5,
	.param .u32 einsum_tensor_contract_kernel_param_6
)
{
	.reg .pred 	%p<15>;
	.reg .b32 	%r<58>;
	.reg .b32 	%f<68>;
	.reg .b64 	%rd<40>;

	ld.param.u64 	%rd5, [einsum_tensor_contract_kernel_param_0];
	ld.param.u64 	%rd6, [einsum_tensor_contract_kernel_param_1];
	ld.param.u64 	%rd4, [einsum_tensor_contract_kernel_param_2];
	ld.param.u32 	%r28, [einsum_tensor_contract_kernel_param_3];
	ld.param.u32 	%r29, [einsum_tensor_contract_kernel_param_4];
	ld.param.u32 	%r26, [einsum_tensor_contract_kernel_param_5];
	ld.param.u32 	%r27, [einsum_tensor_contract_kernel_param_6];
	cvta.to.global.u64 	%rd1, %rd6;
	cvta.to.global.u64 	%rd2, %rd5;
	mov.u32 	%r1, %ctaid.z;
	mov.u32 	%r30, %ctaid.y;
	mov.u32 	%r31, %ntid.y;
	mov.u32 	%r32, %tid.y;
	mad.lo.s32 	%r33, %r30, %r31, %r32;
	mov.u32 	%r34, %ctaid.x;
	mov.u32 	%r35, %ntid.x;
	mul.lo.s32 	%r3, %r34, %r35;
	mov.u32 	%r4, %tid.x;
	add.s32 	%r5, %r3, %r4;
	setp.ge.s32 	%p1, %r1, %r28;
	setp.ge.s32 	%p2, %r33, %r29;
	or.pred  	%p3, %p1, %p2;
	setp.ge.s32 	%p4, %r5, %r27;
	or.pred  	%p5, %p3, %p4;
	@%p5 bra 	$L__BB2_14;
	setp.lt.s32 	%p6, %r26, 1;
	mov.f32 	%f67, 0f00000000;
	@%p6 bra 	$L__BB2_13;
	mad.lo.s32 	%r37, %r29, %r1, %r33;
	mul.lo.s32 	%r6, %r37, %r26;
	mul.lo.s32 	%r7, %r26, %r1;
	and.b32  	%r8, %r26, 7;
	setp.lt.u32 	%p7, %r26, 8;
	mov.f32 	%f67, 0f00000000;
	mov.b32 	%r56, 0;
	@%p7 bra 	$L__BB2_5;
	and.b32  	%r56, %r26, 2147483640;
	neg.s32 	%r54, %r56;
	mul.lo.s32 	%r38, %r1, %r27;
	mad.lo.s32 	%r39, %r38, %r26, %r4;
	add.s32 	%r53, %r39, %r3;
	shl.b32 	%r12, %r27, 3;
	add.s64 	%rd3, %rd2, 16;
	mov.f32 	%f67, 0f00000000;
	mul.wide.s32 	%rd11, %r27, 4;
	mov.u32 	%r52, %r6;
$L__BB2_4:
	.pragma "nounroll";
	mul.wide.s32 	%rd7, %r52, 4;
	add.s64 	%rd8, %rd3, %rd7;
	ld.global.f32 	%f17, [%rd8+-16];
	mul.wide.s32 	%rd9, %r53, 4;
	add.s64 	%rd10, %rd1, %rd9;
	ld.global.f32 	%f18, [%rd10];
	fma.rn.f32 	%f19, %f17, %f18, %f67;
	ld.global.f32 	%f20, [%rd8+-12];
	add.s64 	%rd12, %rd10, %rd11;
	ld.global.f32 	%f21, [%rd12];
	fma.rn.f32 	%f22, %f20, %f21, %f19;
	ld.global.f32 	%f23, [%rd8+-8];
	add.s64 	%rd13, %rd12, %rd11;
	ld.global.f32 	%f24, [%rd13];
	fma.rn.f32 	%f25, %f23, %f24, %f22;
	ld.global.f32 	%f26, [%rd8+-4];
	add.s64 	%rd14, %rd13, %rd11;
	ld.global.f32 	%f27, [%rd14];
	fma.rn.f32 	%f28, %f26, %f27, %f25;
	ld.global.f32 	%f29, [%rd8];
	add.s64 	%rd15, %rd14, %rd11;
	ld.global.f32 	%f30, [%rd15];
	fma.rn.f32 	%f31, %f29, %f30, %f28;
	ld.global.f32 	%f32, [%rd8+4];
	add.s64 	%rd16, %rd15, %rd11;
	ld.global.f32 	%f33, [%rd16];
	fma.rn.f32 	%f34, %f32, %f33, %f31;
	ld.global.f32 	%f35, [%rd8+8];
	add.s64 	%rd17, %rd16, %rd11;
	ld.global.f32 	%f36, [%rd17];
	fma.rn.f32 	%f37, %f35, %f36, %f34;
	ld.global.f32 	%f38, [%rd8+12];
	add.s64 	%rd18, %rd17, %rd11;
	ld.global.f32 	%f39, [%rd18];
	fma.rn.f32 	%f67, %f38, %f39, %f37;
	add.s32 	%r54, %r54, 8;
	add.s32 	%r53, %r53, %r12;
	add.s32 	%r52, %r52, 8;
	setp.ne.s32 	%p8, %r54, 0;
	@%p8 bra 	$L__BB2_4;
$L__BB2_5:
	setp.eq.s32 	%p9, %r8, 0;
	@%p9 bra 	$L__BB2_13;
	and.b32  	%r20, %r26, 3;
	setp.lt.u32 	%p10, %r8, 4;
	@%p10 bra 	$L__BB2_8;
	add.s32 	%r40, %r56, %r6;
	mul.wide.s32 	%rd19, %r40, 4;
	add.s64 	%rd20, %rd2, %rd19;
	ld.global.f32 	%f41, [%rd20];
	add.s32 	%r41, %r56, %r7;
	mad.lo.s32 	%r42, %r41, %r27, %r5;
	mul.wide.s32 	%rd21, %r42, 4;
	add.s64 	%rd22, %rd1, %rd21;
	ld.global.f32 	%f42, [%rd22];
	fma.rn.f32 	%f43, %f41, %f42, %f67;
	ld.global.f32 	%f44, [%rd20+4];
	mul.wide.s32 	%rd23, %r27, 4;
	add.s64 	%rd24, %rd22, %rd23;
	ld.global.f32 	%f45, [%rd24];
	fma.rn.f32 	%f46, %f44, %f45, %f43;
	ld.global.f32 	%f47, [%rd20+8];
	add.s64 	%rd25, %rd24, %rd23;
	ld.global.f32 	%f48, [%rd25];
	fma.rn.f32 	%f49, %f47, %f48, %f46;
	ld.global.f32 	%f50, [%rd20+12];
	add.s64 	%rd26, %rd25, %rd23;
	ld.global.f32 	%f51, [%rd26];
	fma.rn.f32 	%f67, %f50, %f51, %f49;
	add.s32 	%r56, %r56, 4;
$L__BB2_8:
	setp.eq.s32 	%p11, %r20, 0;
	@%p11 bra 	$L__BB2_13;
	setp.eq.s32 	%p12, %r20, 1;
	@%p12 bra 	$L__BB2_11;
	add.s32 	%r43, %r56, %r6;
	mul.wide.s32 	%rd27, %r43, 4;
	add.s64 	%rd28, %rd2, %rd27;
	ld.global.f32 	%f53, [%rd28];
	add.s32 	%r44, %r56, %r7;
	mad.lo.s32 	%r45, %r44, %r27, %r5;
	mul.wide.s32 	%rd29, %r45, 4;
	add.s64 	%rd30, %rd1, %rd29;
	ld.global.f32 	%f54, [%rd30];
	fma.rn.f32 	%f55, %f53, %f54, %f67;
	ld.global.f32 	%f56, [%rd28+4];
	mul.wide.s32 	%rd31, %r27, 4;
	add.s64 	%rd32, %rd30, %rd31;
	ld.global.f32 	%f57, [%rd32];
	fma.rn.f32 	%f67, %f56, %f57, %f55;
	add.s32 	%r56, %r56, 2;
$L__BB2_11:
	and.b32  	%r46, %r26, 1;
	setp.eq.b32 	%p13, %r46, 1;
	not.pred 	%p14, %p13;
	@%p14 bra 	$L__BB2_13;
	add.s32 	%r47, %r56, %r6;
	mul.wide.s32 	%rd33, %r47, 4;
	add.s64 	%rd34, %rd2, %rd33;
	ld.global.f32 	%f58, [%rd34];
	add.s32 	%r48, %r56, %r7;
	mad.lo.s32 	%r49, %r48, %r27, %r5;
	mul.wide.s32 	%rd35, %r49, 4;
	add.s64 	%rd36, %rd1, %rd35;
	ld.global.f32 	%f59, [%rd36];
	fma.rn.f32 	%f67, %f58, %f59, %f67;
$L__BB2_13:
	mad.lo.s32 	%r50, %r29, %r1, %r33;
	mad.lo.s32 	%r51, %r50, %r27, %r5;
	cvta.to.global.u64 	%rd37, %rd4;
	mul.wide.s32 	%rd38, %r51, 4;
	add.s64 	%rd39, %rd37, %rd38;
	st.global.f32 	[%rd39], %f67;
$L__BB2_14:
	ret;

}


// ===== COMPILED SASS (sm_100) =====

	.target	sm_100

	.elftype	@"ET_EXEC"


//--------------------- .note.nv.tkinfo           --------------------------
	.section	.note.nv.tkinfo,"",@"SHT_NOTE"
	.sectionflags	@"SHF_NOTE_NV_TKINFO"
	.tkinfo
        /*0018*/ 	.word	0x00000002
        /*0030*/ 	.string	""
        /*0030*/ 	.string	"ptxas"
        /*0030*/ 	.string	"Cuda compilation tools, release 13.0, V13.0.88"
        /*0030*/ 	.string	"Build cuda_13.0.r13.0/compiler.36424714_0"
        /*0030*/ 	.string	"-arch sm_100 -m 64 "



//--------------------- .note.nv.cuinfo           --------------------------
	.section	.note.nv.cuinfo,"",@"SHT_NOTE"
	.sectionflags	@"SHF_NOTE_NV_CUINFO"
        /*0018*/ 	.short	0x0002
        /*001a*/ 	.short	0x0064
        /*001c*/ 	.short	0x0082
	.zero		2


//--------------------- .nv.info                  --------------------------
	.section	.nv.info,"",@"SHT_CUDA_INFO"
	.align	4


	//----- nvinfo : EIATTR_REGCOUNT
	.align		4
        /*0000*/ 	.byte	0x04, 0x2f
        /*0002*/ 	.short	(.L_1 - .L_0)
	.align		4
.L_0:
        /*0004*/ 	.word	index@(einsum_matmul_kernel)
        /*0008*/ 	.word	0x00000020


	//----- nvinfo : EIATTR_FRAME_SIZE
	.align		4
.L_1:
        /*000c*/ 	.byte	0x04, 0x11
        /*000e*/ 	.short	(.L_3 - .L_2)
	.align		4
.L_2:
        /*0010*/ 	.word	index@(einsum_matmul_kernel)
        /*0014*/ 	.word	0x00000000


	//----- nvinfo : EIATTR_REGCOUNT
	.align		4
.L_3:
        /*0018*/ 	.byte	0x04, 0x2f
        /*001a*/ 	.short	(.L_5 - .L_4)
	.align		4
.L_4:
        /*001c*/ 	.word	index@(einsum_bmm_kernel)
        /*0020*/ 	.word	0x00000020


	//----- nvinfo : EIATTR_FRAME_SIZE
	.align		4
.L_5:
        /*0024*/ 	.byte	0x04, 0x11
        /*0026*/ 	.short	(.L_7 - .L_6)
	.align		4
.L_6:
        /*0028*/ 	.word	index@(einsum_bmm_kernel)
        /*002c*/ 	.word	0x00000000


	//----- nvinfo : EIATTR_REGCOUNT
	.align		4
.L_7:
        /*0030*/ 	.byte	0x04, 0x2f
        /*0032*/ 	.short	(.L_9 - .L_8)
	.align		4
.L_8:
        /*0034*/ 	.word	index@(einsum_tensor_contract_kernel)
        /*0038*/ 	.word	0x00000020


	//----- nvinfo : EIATTR_FRAME_SIZE
	.align		4
.L_9:
        /*003c*/ 	.byte	0x04, 0x11
        /*003e*/ 	.short	(.L_11 - .L_10)
	.align		4
.L_10:
        /*0040*/ 	.word	index@(einsum_tensor_contract_kernel)
        /*0044*/ 	.word	0x00000000


	//----- nvinfo : EIATTR_MIN_STACK_SIZE
	.align		4
.L_11:
        /*0048*/ 	.byte	0x04, 0x12
        /*004a*/ 	.short	(.L_13 - .L_12)
	.align		4
.L_12:
        /*004c*/ 	.word	index@(einsum_tensor_contract_kernel)
        /*0050*/ 	.word	0x00000000


	//----- nvinfo : EIATTR_MIN_STACK_SIZE
	.align		4
.L_13:
        /*0054*/ 	.byte	0x04, 0x12
        /*0056*/ 	.short	(.L_15 - .L_14)
	.align		4
.L_14:
        /*0058*/ 	.word	index@(einsum_bmm_kernel)
        /*005c*/ 	.word	0x00000000


	//----- nvinfo : EIATTR_MIN_STACK_SIZE
	.align		4
.L_15:
        /*0060*/ 	.byte	0x04, 0x12
        /*0062*/ 	.short	(.L_17 - .L_16)
	.align		4
.L_16:
        /*0064*/ 	.word	index@(einsum_matmul_kernel)
        /*0068*/ 	.word	0x00000000
.L_17:


//--------------------- .nv.compat                --------------------------
	.section	.nv.compat,"",@"SHT_CUDA_COMPAT_INFO"
	.align	4
        /*0000*/ 	.byte	0x02, 0x09, 0x00, 0x00, 0x02, 0x02, 0x01, 0x00, 0x02, 0x05, 0x05, 0x00, 0x03, 0x07, 0x01, 0x01
        /*0010*/ 	.byte	0x02, 0x03, 0x00, 0x00, 0x02, 0x06, 0x01, 0x00, 0x04, 0x0b, 0x08, 0x00, 0x09, 0x00, 0x00, 0x00
        /*0020*/ 	.byte	0x00, 0x00, 0x00, 0x00


//--------------------- .nv.info.einsum_tensor_contract_kernel --------------------------
	.section	.nv.info.einsum_tensor_contract_kernel,"",@"SHT_CUDA_INFO"
	.sectionflags	@""
	.align	4


	//----- nvinfo : EIATTR_CUDA_API_VERSION
	.align		4
        /*0000*/ 	.byte	0x04, 0x37
        /*0002*/ 	.short	(.L_19 - .L_18)
.L_18:
        /*0004*/ 	.word	0x00000082


	//----- nvinfo : EIATTR_KPARAM_INFO
	.align		4
.L_19:
        /*0008*/ 	.byte	0x04, 0x17
        /*000a*/ 	.short	(.L_21 - .L_20)
.L_20:
        /*000c*/ 	.word	0x00000000
        /*0010*/ 	.short	0x0006
        /*0012*/ 	.short	0x0024
        /*0014*/ 	.byte	0x00, 0xf0, 0x11, 0x00


	//----- nvinfo : EIATTR_KPARAM_INFO
	.align		4
.L_21:
        /*0018*/ 	.byte	0x04, 0x17
        /*001a*/ 	.short	(.L_23 - .L_22)
.L_22:
        /*001c*/ 	.word	0x00000000
        /*0020*/ 	.short	0x0005
        /*0022*/ 	.short	0x0020
        /*0024*/ 	.byte	0x00, 0xf0, 0x11, 0x00


	//----- nvinfo : EIATTR_KPARAM_INFO
	.align		4
.L_23:
        /*0028*/ 	.byte	0x04, 0x17
        /*002a*/ 	.short	(.L_25 - .L_24)
.L_24:
        /*002c*/ 	.word	0x00000000
        /*0030*/ 	.short	0x0004
        /*0032*/ 	.short	0x001c
        /*0034*/ 	.byte	0x00, 0xf0, 0x11, 0x00


	//----- nvinfo : EIATTR_KPARAM_INFO
	.align		4
.L_25:
        /*0038*/ 	.byte	0x04, 0x17
        /*003a*/ 	.short	(.L_27 - .L_26)
.L_26:
        /*003c*/ 	.word	0x00000000
        /*0040*/ 	.short	0x0003
        /*0042*/ 	.short	0x0018
        /*0044*/ 	.byte	0x00, 0xf0, 0x11, 0x00


	//----- nvinfo : EIATTR_KPARAM_INFO
	.align		4
.L_27:
        /*0048*/ 	.byte	0x04, 0x17
        /*004a*/ 	.short	(.L_29 - .L_28)
.L_28:
        /*004c*/ 	.word	0x00000000
        /*0050*/ 	.short	0x0002
        /*0052*/ 	.short	0x0010
        /*0054*/ 	.byte	0x00, 0xf5, 0x21, 0x00


	//----- nvinfo : EIATTR_KPARAM_INFO
	.align		4
.L_29:
        /*0058*/ 	.byte	0x04, 0x17
        /*005a*/ 	.short	(.L_31 - .L_30)
.L_30:
        /*005c*/ 	.word	0x00000000
        /*0060*/ 	.short	0x0001
        /*0062*/ 	.short	0x0008
        /*0064*/ 	.byte	0x00, 0xf5, 0x21, 0x00


	//----- nvinfo : EIATTR_KPARAM_INFO
	.align		4
.L_31:
        /*0068*/ 	.byte	0x04, 0x17
        /*006a*/ 	.short	(.L_33 - .L_32)
.L_32:
        /*006c*/ 	.word	0x00000000
        /*0070*/ 	.short	0x0000
        /*0072*/ 	.short	0x0000
        /*0074*/ 	.byte	0x00, 0xf5, 0x21, 0x00


	//----- nvinfo : EIATTR_SPARSE_MMA_MASK
	.align		4
.L_33:
        /*0078*/ 	.byte	0x03, 0x50
        /*007a*/ 	.short	0x0000


	//----- nvinfo : EIATTR_MAXREG_COUNT
	.align		4
        /*007c*/ 	.byte	0x03, 0x1b
        /*007e*/ 	.short	0x00ff


	//----- nvinfo : EIATTR_MERCURY_ISA_VERSION
	.align		4
        /*0080*/ 	.byte	0x03, 0x5f
        /*0082*/ 	.short	0x0101


	//----- nvinfo : EIATTR_VRC_CTA_INIT_COUNT
	.align		4
        /*0084*/ 	.byte	0x02, 0x4a
	.zero		1
	.zero		1


	//----- nvinfo : EIATTR_EXIT_INSTR_OFFSETS
	.align		4
        /*0088*/ 	.byte	0x04, 0x1c
        /*008a*/ 	.short	(.L_35 - .L_34)


	//   ....[0]....
.L_34:
        /*008c*/ 	.word	0x00000100


	//   ....[1]....
        /*0090*/ 	.word	0x000008f0


	//----- nvinfo : EIATTR_CBANK_PARAM_SIZE
	.align		4
.L_35:
        /*0094*/ 	.byte	0x03, 0x19
        /*0096*/ 	.short	0x0028


	//----- nvinfo : EIATTR_PARAM_CBANK
	.align		4
        /*0098*/ 	.byte	0x04, 0x0a
        /*009a*/ 	.short	(.L_37 - .L_36)
	.align		4
.L_36:
        /*009c*/ 	.word	index@(.nv.constant0.einsum_tensor_contract_kernel)
        /*00a0*/ 	.short	0x0380
        /*00a2*/ 	.short	0x0028


	//----- nvinfo : EIATTR_SW_WAR
	.align		4
.L_37:
        /*00a4*/ 	.byte	0x04, 0x36
        /*00a6*/ 	.short	(.L_39 - .L_38)
.L_38:
        /*00a8*/ 	.word	0x00000008
.L_39:


//--------------------- .nv.info.einsum_bmm_kernel --------------------------
	.section	.nv.info.einsum_bmm_kernel,"",@"SHT_CUDA_INFO"
	.sectionflags	@""
	.align	4


	//----- nvinfo : EIATTR_CUDA_API_VERSION
	.align		4
        /*0000*/ 	.byte	0x04, 0x37
        /*0002*/ 	.short	(.L_41 - .L_40)
.L_40:
        /*0004*/ 	.word	0x00000082


	//----- nvinfo : EIATTR_KPARAM_INFO
	.align		4
.L_41:
        /*0008*/ 	.byte	0x04, 0x17
        /*000a*/ 	.short	(.L_43 - .L_42)
.L_42:
        /*000c*/ 	.word	0x00000000
        /*0010*/ 	.short	0x0006
        /*0012*/ 	.short	0x0024
        /*0014*/ 	.byte	0x00, 0xf0, 0x11, 0x00


	//----- nvinfo : EIATTR_KPARAM_INFO
	.align		4
.L_43:
        /*0018*/ 	.byte	0x04, 0x17
        /*001a*/ 	.short	(.L_45 - .L_44)
.L_44:
        /*001c*/ 	.word	0x00000000
        /*0020*/ 	.short	0x0005
        /*0022*/ 	.short	0x0020
        /*0024*/ 	.byte	0x00, 0xf0, 0x11, 0x00


	//----- nvinfo : EIATTR_KPARAM_INFO
	.align		4
.L_45:
        /*0028*/ 	.byte	0x04, 0x17
        /*002a*/ 	.short	(.L_47 - .L_46)
.L_46:
        /*002c*/ 	.word	0x00000000
        /*0030*/ 	.short	0x0004
        /*0032*/ 	.short	0x001c
        /*0034*/ 	.byte	0x00, 0xf0, 0x11, 0x00


	//----- nvinfo : EIATTR_KPARAM_INFO
	.align		4
.L_47:
        /*0038*/ 	.byte	0x04, 0x17
        /*003a*/ 	.short	(.L_49 - .L_48)
.L_48:
        /*003c*/ 	.word	0x00000000
        /*0040*/ 	.short	0x0003
        /*0042*/ 	.short	0x0018
        /*0044*/ 	.byte	0x00, 0xf0, 0x11, 0x00


	//----- nvinfo : EIATTR_KPARAM_INFO
	.align		4
.L_49:
        /*0048*/ 	.byte	0x04, 0x17
        /*004a*/ 	.short	(.L_51 - .L_50)
.L_50:
        /*004c*/ 	.word	0x00000000
        /*0050*/ 	.short	0x0002
        /*0052*/ 	.short	0x0010
        /*0054*/ 	.byte	0x00, 0xf5, 0x21, 0x00


	//----- nvinfo : EIATTR_KPARAM_INFO
	.align		4
.L_51:
        /*0058*/ 	.byte	0x04, 0x17
        /*005a*/ 	.short	(.L_53 - .L_52)
.L_52:
        /*005c*/ 	.word	0x00000000
        /*0060*/ 	.short	0x0001
        /*0062*/ 	.short	0x0008
        /*0064*/ 	.byte	0x00, 0xf5, 0x21, 0x00


	//----- nvinfo : EIATTR_KPARAM_INFO
	.align		4
.L_53:
        /*0068*/ 	.byte	0x04, 0x17
        /*006a*/ 	.short	(.L_55 - .L_54)
.L_54:
        /*006c*/ 	.word	0x00000000
        /*0070*/ 	.short	0x0000
        /*0072*/ 	.short	0x0000
        /*0074*/ 	.byte	0x00, 0xf5, 0x21, 0x00


	//----- nvinfo : EIATTR_SPARSE_MMA_MASK
	.align		4
.L_55:
        /*0078*/ 	.byte	0x03, 0x50
        /*007a*/ 	.short	0x0000


	//----- nvinfo : EIATTR_MAXREG_COUNT
	.align		4
        /*007c*/ 	.byte	0x03, 0x1b
        /*007e*/ 	.short	0x00ff


	//----- nvinfo : EIATTR_MERCURY_ISA_VERSION
	.align		4
        /*0080*/ 	.byte	0x03, 0x5f
        /*0082*/ 	.short	0x0101


	//----- nvinfo : EIATTR_VRC_CTA_INIT_COUNT
	.align		4
        /*0084*/ 	.byte	0x02, 0x4a
	.zero		1
	.zero		1


	//----- nvinfo : EIATTR_EXIT_INSTR_OFFSETS
	.align		4
        /*0088*/ 	.byte	0x04, 0x1c
        /*008a*/ 	.short	(.L_57 - .L_56)


	//   ....[0]....
.L_56:
        /*008c*/ 	.word	0x00000100


	//   ....[1]....
        /*0090*/ 	.word	0x000008f0


	//----- nvinfo : EIATTR_CBANK_PARAM_SIZE
	.align		4
.L_57:
        /*0094*/ 	.byte	0x03, 0x19
        /*0096*/ 	.short	0x0028


	//----- nvinfo : EIATTR_PARAM_CBANK
	.align		4
        /*0098*/ 	.byte	0x04, 0x0a
        /*009a*/ 	.short	(.L_59 - .L_58)
	.align		4
.L_58:
        /*009c*/ 	.word	index@(.nv.constant0.einsum_bmm_kernel)
        /*00a0*/ 	.short	0x0380
        /*00a2*/ 	.short	0x0028


	//----- nvinfo : EIATTR_SW_WAR
	.align		4
.L_59:
        /*00a4*/ 	.byte	0x04, 0x36
        /*00a6*/ 	.short	(.L_61 - .L_60)
.L_60:
        /*00a8*/ 	.word	0x00000008
.L_61:


//--------------------- .nv.info.einsum_matmul_kernel --------------------------
	.section	.nv.info.einsum_matmul_kernel,"",@"SHT_CUDA_INFO"
	.sectionflags	@""
	.align	4


	//----- nvinfo : EIATTR_CUDA_API_VERSION
	.align		4
        /*0000*/ 	.byte	0x04, 0x37
        /*0002*/ 	.short	(.L_63 - .L_62)
.L_62:
        /*0004*/ 	.word	0x00000082


	//----- nvinfo : EIATTR_KPARAM_INFO
	.align		4
.L_63:
        /*0008*/ 	.byte	0x04, 0x17
        /*000a*/ 	.short	(.L_65 - .L_64)
.L_64:
        /*000c*/ 	.word	0x00000000
        /*0010*/ 	.short	0x0005
        /*0012*/ 	.short	0x0020
        /*0014*/ 	.byte	0x00, 0xf0, 0x11, 0x00


	//----- nvinfo : EIATTR_KPARAM_INFO
	.align		4
.L_65:
        /*0018*/ 	.byte	0x04, 0x17
        /*001a*/ 	.short	(.L_67 - .L_66)
.L_66:
        /*001c*/ 	.word	0x00000000
        /*0020*/ 	.short	0x0004
        /*0022*/ 	.short	0x001c
        /*0024*/ 	.byte	0x00, 0xf0, 0x11, 0x00


	//----- nvinfo : EIATTR_KPARAM_INFO
	.align		4
.L_67:
        /*0028*/ 	.byte	0x04, 0x17
        /*002a*/ 	.short	(.L_69 - .L_68)
.L_68:
        /*002c*/ 	.word	0x00000000
        /*0030*/ 	.short	0x0003
        /*0032*/ 	.short	0x0018
        /*0034*/ 	.byte	0x00, 0xf0, 0x11, 0x00


	//----- nvinfo : EIATTR_KPARAM_INFO
	.align		4
.L_69:
        /*0038*/ 	.byte	0x04, 0x17
        /*003a*/ 	.short	(.L_71 - .L_70)
.L_70:
        /*003c*/ 	.word	0x00000000
        /*0040*/ 	.short	0x0002
        /*0042*/ 	.short	0x0010
        /*0044*/ 	.byte	0x00, 0xf5, 0x21, 0x00


	//----- nvinfo : EIATTR_KPARAM_INFO
	.align		4
.L_71:
        /*0048*/ 	.byte	0x04, 0x17
        /*004a*/ 	.short	(.L_73 - .L_72)
.L_72:
        /*004c*/ 	.word	0x00000000
        /*0050*/ 	.short	0x0001
        /*0052*/ 	.short	0x0008
        /*0054*/ 	.byte	0x00, 0xf5, 0x21, 0x00


	//----- nvinfo : EIATTR_KPARAM_INFO
	.align		4
.L_73:
        /*0058*/ 	.byte	0x04, 0x17
        /*005a*/ 	.short	(.L_75 - .L_74)
.L_74:
        /*005c*/ 	.word	0x00000000
        /*0060*/ 	.short	0x0000
        /*0062*/ 	.short	0x0000
        /*0064*/ 	.byte	0x00, 0xf5, 0x21, 0x00


	//----- nvinfo : EIATTR_SPARSE_MMA_MASK
	.align		4
.L_75:
        /*0068*/ 	.byte	0x03, 0x50
        /*006a*/ 	.short	0x0000


	//----- nvinfo : EIATTR_MAXREG_COUNT
	.align		4
        /*006c*/ 	.byte	0x03, 0x1b
        /*006e*/ 	.short	0x00ff


	//----- nvinfo : EIATTR_MERCURY_ISA_VERSION
	.align		4
        /*0070*/ 	.byte	0x03, 0x5f
        /*0072*/ 	.short	0x0101


	//----- nvinfo : EIATTR_VRC_CTA_INIT_COUNT
	.align		4
        /*0074*/ 	.byte	0x02, 0x4a
	.zero		1
	.zero		1


	//----- nvinfo : EIATTR_EXIT_INSTR_OFFSETS
	.align		4
        /*0078*/ 	.byte	0x04, 0x1c
        /*007a*/ 	.short	(.L_77 - .L_76)


	//   ....[0]....
.L_76:
        /*007c*/ 	.word	0x000000d0


	//   ....[1]....
        /*0080*/ 	.word	0x000008f0


	//----- nvinfo : EIATTR_CBANK_PARAM_SIZE
	.align		4
.L_77:
        /*0084*/ 	.byte	0x03, 0x19
        /*0086*/ 	.short	0x0024


	//----- nvinfo : EIATTR_PARAM_CBANK
	.align		4
        /*0088*/ 	.byte	0x04, 0x0a
        /*008a*/ 	.short	(.L_79 - .L_78)
	.align		4
.L_78:
        /*008c*/ 	.word	index@(.nv.constant0.einsum_matmul_kernel)
        /*0090*/ 	.short	0x0380
        /*0092*/ 	.short	0x0024


	//----- nvinfo : EIATTR_SW_WAR
	.align		4
.L_79:
        /*0094*/ 	.byte	0x04, 0x36
        /*0096*/ 	.short	(.L_81 - .L_80)
.L_80:
        /*0098*/ 	.word	0x00000008
.L_81:


//--------------------- .nv.callgraph             --------------------------
	.section	.nv.callgraph,"",@"SHT_CUDA_CALLGRAPH"
	.align	4
	.sectionentsize	8
	.align		4
        /*0000*/ 	.word	0x00000000
	.align		4
        /*0004*/ 	.word	0xffffffff
	.align		4
        /*0008*/ 	.word	0x00000000
	.align		4
        /*000c*/ 	.word	0xfffffffe
	.align		4
        /*0010*/ 	.word	0x00000000
	.align		4
        /*0014*/ 	.word	0xfffffffd
	.align		4
        /*0018*/ 	.word	0x00000000
	.align		4
        /*001c*/ 	.word	0xfffffffc


//--------------------- .text.einsum_tensor_contract_kernel --------------------------
	.section	.text.einsum_tensor_contract_kernel,"ax",@progbits
	.align	128
        .global         einsum_tensor_contract_kernel
        .type           einsum_tensor_contract_kernel,@function
        .size           einsum_tensor_contract_kernel,(.L_x_15 - einsum_tensor_contract_kernel)
        .other          einsum_tensor_contract_kernel,@"STO_CUDA_ENTRY STV_DEFAULT"
einsum_tensor_contract_kernel:
.text.einsum_tensor_contract_kernel:
[----:B------:R-:W-:Y:S01]  /*0000*/  LDC R1, c[0x0][0x37c] ;  /* 0x0000df00ff017b82 */ /* 0x000fe20000000800 */
[----:B------:R-:W0:Y:S07]  /*0010*/  S2R R3, SR_TID.Y ;  /* 0x0000000000037919 */ /* 0x000e2e0000002200 */
[----:B------:R-:W0:Y:S01]  /*0020*/  S2UR UR6, SR_CTAID.Y ;  /* 0x00000000000679c3 */ /* 0x000e220000002600 */
[----:B------:R-:W1:Y:S07]  /*0030*/  S2R R2, SR_TID.X ;  /* 0x0000000000027919 */ /* 0x000e6e0000002100 */
[----:B------:R-:W0:Y:S01]  /*0040*/  LDC R0, c[0x0][0x364] ;  /* 0x0000d900ff007b82 */ /* 0x000e220000000800 */
[----:B------:R-:W2:Y:S07]  /*0050*/  LDCU UR5, c[0x0][0x360] ;  /* 0x00006c00ff0577ac */ /* 0x000eae0008000800 */
[----:B------:R-:W2:Y:S08]  /*0060*/  S2UR UR4, SR_CTAID.X ;  /* 0x00000000000479c3 */ /* 0x000eb00000002500 */
[----:B------:R-:W3:Y:S08]  /*0070*/  LDC.64 R18, c[0x0][0x398] ;  /* 0x0000e600ff127b82 */ /* 0x000ef00000000a00 */
[----:B------:R-:W4:Y:S01]  /*0080*/  S2UR UR8, SR_CTAID.Z ;  /* 0x00000000000879c3 */ /* 0x000f220000002700 */
[----:B0-----:R-:W-:-:S07]  /*0090*/  IMAD R0, R0, UR6, R3 ;  /* 0x0000000600007c24 */ /* 0x001fce000f8e0203 */
[----:B------:R-:W0:Y:S01]  /*00a0*/  LDC R7, c[0x0][0x3a4] ;  /* 0x0000e900ff077b82 */ /* 0x000e220000000800 */
[----:B--2---:R-:W-:-:S06]  /*00b0*/  UIMAD UR4, UR4, UR5, URZ ;  /* 0x00000005040472a4 */ /* 0x004fcc000f8e02ff */
[----:B-1----:R-:W-:Y:S02]  /*00c0*/  IADD3 R6, PT, PT, R2, UR4, RZ ;  /* 0x0000000402067c10 */ /* 0x002fe4000fffe0ff */
[----:B---3--:R-:W-:-:S04]  /*00d0*/  ISETP.GE.AND P0, PT, R0, R19, PT ;  /* 0x000000130000720c */ /* 0x008fc80003f06270 */
[----:B----4-:R-:W-:-:S04]  /*00e0*/  ISETP.LE.OR P0, PT, R18, UR8, P0 ;  /* 0x0000000812007c0c */ /* 0x010fc80008703670 */
[----:B0-----:R-:W-:-:S13]  /*00f0*/  ISETP.GE.OR P0, PT, R6, R7, P0 ;  /* 0x000000070600720c */ /* 0x001fda0000706670 */
[----:B------:R-:W-:Y:S05]  /*0100*/  @P0 EXIT ;  /* 0x000000000000094d */ /* 0x000fea0003800000 */
[----:B------:R-:W0:Y:S01]  /*0110*/  LDC R14, c[0x0][0x3a0] ;  /* 0x0000e800ff0e7b82 */ /* 0x000e220000000800 */
[----:B------:R-:W1:Y:S01]  /*0120*/  LDCU.64 UR10, c[0x0][0x358] ;  /* 0x00006b00ff0a77ac */ /* 0x000e620008000a00 */
[----:B------:R-:W-:Y:S01]  /*0130*/  HFMA2 R29, -RZ, RZ, 0, 0 ;  /* 0x00000000ff1d7431 */ /* 0x000fe200000001ff */
[----:B0-----:R-:W-:-:S13]  /*0140*/  ISETP.GE.AND P0, PT, R14, 0x1, PT ;  /* 0x000000010e00780c */ /* 0x001fda0003f06270 */
[----:B-1----:R-:W-:Y:S05]  /*0150*/  @!P0 BRA `(.L_x_0) ;  /* 0x0000000400d08947 */ /* 0x002fea0003800000 */
[C---:B------:R-:W-:Y:S01]  /*0160*/  ISETP.GE.U32.AND P1, PT, R14.reuse, 0x8, PT ;  /* 0x000000080e00780c */ /* 0x040fe20003f26070 */
[----:B------:R-:W-:Y:S01]  /*0170*/  IMAD R3, R19, UR8, R0 ;  /* 0x0000000813037c24 */ /* 0x000fe2000f8e0200 */
[----:B------:R-:W-:Y:S02]  /*0180*/  LOP3.LUT R21, R14, 0x7, RZ, 0xc0, !PT ;  /* 0x000000070e157812 */ /* 0x000fe400078ec0ff */
[----:B------:R-:W-:Y:S01]  /*0190*/  MOV R29, RZ ;  /* 0x000000ff001d7202 */ /* 0x000fe20000000f00 */
[----:B------:R-:W-:Y:S01]  /*01a0*/  IMAD R16, R3, R14, RZ ;  /* 0x0000000e03107224 */ /* 0x000fe200078e02ff */
[----:B------:R-:W-:Y:S02]  /*01b0*/  ISETP.NE.AND P0, PT, R21, RZ, PT ;  /* 0x000000ff1500720c */ /* 0x000fe40003f05270 */
[----:B------:R-:W-:-:S05]  /*01c0*/  MOV R17, RZ ;  /* 0x000000ff00117202 */ /* 0x000fca0000000f00 */
[----:B------:R-:W-:Y:S06]  /*01d0*/  @!P1 BRA `(.L_x_1) ;  /* 0x0000000000cc9947 */ /* 0x000fec0003800000 */
[----:B------:R-:W0:Y:S01]  /*01e0*/  LDCU.64 UR6, c[0x0][0x380] ;  /* 0x00007000ff0677ac */ /* 0x000e220008000a00 */
[----:B------:R-:W-:Y:S01]  /*01f0*/  IMAD R3, R7, UR8, RZ ;  /* 0x0000000807037c24 */ /* 0x000fe2000f8e02ff */
[----:B------:R-:W-:Y:S02]  /*0200*/  LOP3.LUT R17, R14, 0x7ffffff8, RZ, 0xc0, !PT ;  /* 0x7ffffff80e117812 */ /* 0x000fe400078ec0ff */
[----:B------:R-:W-:Y:S01]  /*0210*/  MOV R29, RZ ;  /* 0x000000ff001d7202 */ /* 0x000fe20000000f00 */
[----:B------:R-:W-:Y:S01]  /*0220*/  IMAD R3, R3, R14, R2 ;  /* 0x0000000e03037224 */ /* 0x000fe200078e0202 */
[----:B------:R-:W-:Y:S02]  /*0230*/  MOV R15, R16 ;  /* 0x00000010000f7202 */ /* 0x000fe40000000f00 */
[----:B------:R-:W-:Y:S02]  /*0240*/  IADD3 R20, PT, PT, -R17, RZ, RZ ;  /* 0x000000ff11147210 */ /* 0x000fe40007ffe1ff */
[----:B------:R-:W-:Y:S01]  /*0250*/  IADD3 R18, PT, PT, R3, UR4, RZ ;  /* 0x0000000403127c10 */ /* 0x000fe2000fffe0ff */
[----:B0-----:R-:W-:-:S04]  /*0260*/  UIADD3 UR5, UP0, UPT, UR6, 0x10, URZ ;  /* 0x0000001006057890 */ /* 0x001fc8000ff1e0ff */
[----:B------:R-:W-:-:S12]  /*0270*/  UIADD3.X UR6, UPT, UPT, URZ, UR7, URZ, UP0, !UPT ;  /* 0x00000007ff067290 */ /* 0x000fd800087fe4ff */
.L_x_2:
[----:B------:R-:W0:Y:S01]  /*0280*/  LDC.64 R12, c[0x0][0x388] ;  /* 0x0000e200ff0c7b82 */ /* 0x000e220000000a00 */
[----:B------:R-:W-:Y:S02]  /*0290*/  MOV R2, UR5 ;  /* 0x0000000500027c02 */ /* 0x000fe40008000f00 */
[----:B------:R-:W-:-:S03]  /*02a0*/  MOV R3, UR6 ;  /* 0x0000000600037c02 */ /* 0x000fc60008000f00 */
[----:B------:R-:W-:-:S05]  /*02b0*/  IMAD.WIDE R2, R15, 0x4, R2 ;  /* 0x000000040f027825 */ /* 0x000fca00078e0202 */
[----:B------:R-:W2:Y:S04]  /*02c0*/  LDG.E R25, desc[UR10][R2.64+-0xc] ;  /* 0xfffff40a02197981 */ /* 0x000ea8000c1e1900 */
[----:B------:R-:W3:Y:S01]  /*02d0*/  LDG.E R27, desc[UR10][R2.64+-0x8] ;  /* 0xfffff80a021b7981 */ /* 0x000ee2000c1e1900 */
[----:B0-----:R-:W-:-:S05]  /*02e0*/  IMAD.WIDE R12, R18, 0x4, R12 ;  /* 0x00000004120c7825 */ /* 0x001fca00078e020c */
[----:B------:R-:W4:Y:S01]  /*02f0*/  LDG.E R28, desc[UR10][R12.64] ;  /* 0x0000000a0c1c7981 */ /* 0x000f22000c1e1900 */
[----:B------:R-:W-:-:S05]  /*0300*/  IMAD.WIDE R22, R7, 0x4, R12 ;  /* 0x0000000407167825 */ /* 0x000fca00078e020c */
[----:B------:R-:W2:Y:S04]  /*0310*/  LDG.E R26, desc[UR10][R22.64] ;  /* 0x0000000a161a7981 */ /* 0x000ea8000c1e1900 */
[----:B------:R-:W4:Y:S01]  /*0320*/  LDG.E R12, desc[UR10][R2.64+-0x10] ;  /* 0xfffff00a020c7981 */ /* 0x000f22000c1e1900 */
[----:B------:R-:W-:-:S05]  /*0330*/  IMAD.WIDE R8, R7, 0x4, R22 ;  /* 0x0000000407087825 */ /* 0x000fca00078e0216 */
[----:B------:R0:W3:Y:S01]  /*0340*/  LDG.E R24, desc[UR10][R8.64] ;  /* 0x0000000a08187981 */ /* 0x0000e2000c1e1900 */
[----:B------:R-:W-:-:S04]  /*0350*/  IMAD.WIDE R10, R7, 0x4, R8 ;  /* 0x00000004070a7825 */ /* 0x000fc800078e0208 */
[C---:B------:R-:W-:Y:S02]  /*0360*/  IMAD.WIDE R4, R7.reuse, 0x4, R10 ;  /* 0x0000000407047825 */ /* 0x040fe400078e020a */
[----:B------:R-:W5:Y:S04]  /*0370*/  LDG.E R10, desc[UR10][R10.64] ;  /* 0x0000000a0a0a7981 */ /* 0x000f68000c1e1900 */
[----:B------:R-:W5:Y:S01]  /*0380*/  LDG.E R11, desc[UR10][R2.64+0x8] ;  /* 0x0000080a020b7981 */ /* 0x000f62000c1e1900 */
[----:B----4-:R-:W-:Y:S01]  /*0390*/  FFMA R28, R12, R28, R29 ;  /* 0x0000001c0c1c7223 */ /* 0x010fe2000000001d */
[----:B------:R-:W-:Y:S02]  /*03a0*/  IMAD.WIDE R12, R7, 0x4, R4 ;  /* 0x00000004070c7825 */ /* 0x000fe400078e0204 */
[----:B------:R-:W5:Y:S02]  /*03b0*/  LDG.E R29, desc[UR10][R2.64+-0x4] ;  /* 0xfffffc0a021d7981 */ /* 0x000f64000c1e1900 */
[----:B--2---:R-:W-:-:S02]  /*03c0*/  FFMA R26, R25, R26, R28 ;  /* 0x0000001a191a7223 */ /* 0x004fc4000000001c */
[----:B------:R-:W2:Y:S01]  /*03d0*/  LDG.E R4, desc[UR10][R4.64] ;  /* 0x0000000a04047981 */ /* 0x000ea2000c1e1900 */
[----:B------:R-:W-:-:S03]  /*03e0*/  IMAD.WIDE R22, R7, 0x4, R12 ;  /* 0x0000000407167825 */ /* 0x000fc600078e020c */
[----:B------:R-:W2:Y:S04]  /*03f0*/  LDG.E R25, desc[UR10][R2.64] ;  /* 0x0000000a02197981 */ /* 0x000ea8000c1e1900 */
[----:B------:R-:W4:Y:S01]  /*0400*/  LDG.E R12, desc[UR10][R12.64] ;  /* 0x0000000a0c0c7981 */ /* 0x000f22000c1e1900 */
[----:B0-----:R-:W-:-:S03]  /*0410*/  IMAD.WIDE R8, R7, 0x4, R22 ;  /* 0x0000000407087825 */ /* 0x001fc600078e0216 */
[----:B------:R-:W4:Y:S04]  /*0420*/  LDG.E R5, desc[UR10][R2.64+0x4] ;  /* 0x0000040a02057981 */ /* 0x000f28000c1e1900 */
[----:B------:R-:W4:Y:S04]  /*0430*/  LDG.E R28, desc[UR10][R22.64] ;  /* 0x0000000a161c7981 */ /* 0x000f28000c1e1900 */
[----:B------:R-:W4:Y:S04]  /*0440*/  LDG.E R13, desc[UR10][R2.64+0xc] ;  /* 0x00000c0a020d7981 */ /* 0x000f28000c1e1900 */
[----:B------:R-:W4:Y:S01]  /*0450*/  LDG.E R8, desc[UR10][R8.64] ;  /* 0x0000000a08087981 */ /* 0x000f22000c1e1900 */
[----:B---3--:R-:W-:Y:S01]  /*0460*/  FFMA R24, R27, R24, R26 ;  /* 0x000000181b187223 */ /* 0x008fe2000000001a */
[----:B------:R-:W-:-:S04]  /*0470*/  IADD3 R20, PT, PT, R20, 0x8, RZ ;  /* 0x0000000814147810 */ /* 0x000fc80007ffe0ff */
[----:B------:R-:W-:Y:S02]  /*0480*/  ISETP.NE.AND P1, PT, R20, RZ, PT ;  /* 0x000000ff1400720c */ /* 0x000fe40003f25270 */
[----:B------:R-:W-:Y:S02]  /*0490*/  LEA R18, R7, R18, 0x3 ;  /* 0x0000001207127211 */ /* 0x000fe400078e18ff */
[----:B------:R-:W-:Y:S01]  /*04a0*/  IADD3 R15, PT, PT, R15, 0x8, RZ ;  /* 0x000000080f0f7810 */ /* 0x000fe20007ffe0ff */
[----:B-----5:R-:W-:-:S04]  /*04b0*/  FFMA R10, R29, R10, R24 ;  /* 0x0000000a1d0a7223 */ /* 0x020fc80000000018 */
[----:B--2---:R-:W-:-:S04]  /*04c0*/  FFMA R4, R25, R4, R10 ;  /* 0x0000000419047223 */ /* 0x004fc8000000000a */
[----:B----4-:R-:W-:-:S04]  /*04d0*/  FFMA R4, R5, R12, R4 ;  /* 0x0000000c05047223 */ /* 0x010fc80000000004 */
[----:B------:R-:W-:-:S04]  /*04e0*/  FFMA R4, R11, R28, R4 ;  /* 0x0000001c0b047223 */ /* 0x000fc80000000004 */
[----:B------:R-:W-:Y:S01]  /*04f0*/  FFMA R29, R13, R8, R4 ;  /* 0x000000080d1d7223 */ /* 0x000fe20000000004 */
[----:B------:R-:W-:Y:S06]  /*0500*/  @P1 BRA `(.L_x_2) ;  /* 0xfffffffc005c1947 */ /* 0x000fec000383ffff */
.L_x_1:
[----:B------:R-:W-:Y:S05]  /*0510*/  @!P0 BRA `(.L_x_0) ;  /* 0x0000000000e08947 */ /* 0x000fea0003800000 */
[----:B------:R-:W-:Y:S02]  /*0520*/  ISETP.GE.U32.AND P0, PT, R21, 0x4, PT ;  /* 0x000000041500780c */ /* 0x000fe40003f06070 */
[----:B------:R-:W-:-:S04]  /*0530*/  LOP3.LUT R15, R14, 0x3, RZ, 0xc0, !PT ;  /* 0x000000030e0f7812 */ /* 0x000fc800078ec0ff */
[----:B------:R-:W-:-:S07]  /*0540*/  ISETP.NE.AND P1, PT, R15, RZ, PT ;  /* 0x000000ff0f00720c */ /* 0x000fce0003f25270 */
[----:B------:R-:W-:Y:S06]  /*0550*/  @!P0 BRA `(.L_x_3) ;  /* 0x00000000005c8947 */ /* 0x000fec0003800000 */
[----:B------:R-:W0:Y:S01]  /*0560*/  LDC.64 R2, c[0x0][0x388] ;  /* 0x0000e200ff027b82 */ /* 0x000e220000000a00 */
[----:B------:R-:W-:Y:S01]  /*0570*/  IMAD R8, R14, UR8, R17 ;  /* 0x000000080e087c24 */ /* 0x000fe2000f8e0211 */
[----:B------:R-:W-:-:S03]  /*0580*/  IADD3 R9, PT, PT, R16, R17, RZ ;  /* 0x0000001110097210 */ /* 0x000fc60007ffe0ff */
[----:B------:R-:W-:-:S03]  /*0590*/  IMAD R11, R8, R7, R6 ;  /* 0x00000007080b7224 */ /* 0x000fc600078e0206 */
[----:B------:R-:W1:Y:S01]  /*05a0*/  LDC.64 R4, c[0x0][0x380] ;  /* 0x0000e000ff047b82 */ /* 0x000e620000000a00 */
[----:B0-----:R-:W-:-:S04]  /*05b0*/  IMAD.WIDE R2, R11, 0x4, R2 ;  /* 0x000000040b027825 */ /* 0x001fc800078e0202 */
[----:B-1----:R-:W-:-:S04]  /*05c0*/  IMAD.WIDE R4, R9, 0x4, R4 ;  /* 0x0000000409047825 */ /* 0x002fc800078e0204 */
[C---:B------:R-:W-:Y:S01]  /*05d0*/  IMAD.WIDE R8, R7.reuse, 0x4, R2 ;  /* 0x0000000407087825 */ /* 0x040fe200078e0202 */
[----:B------:R-:W2:Y:S04]  /*05e0*/  LDG.E R18, desc[UR10][R4.64] ;  /* 0x0000000a04127981 */ /* 0x000ea8000c1e1900 */
[----:B------:R-:W2:Y:S01]  /*05f0*/  LDG.E R2, desc[UR10][R2.64] ;  /* 0x0000000a02027981 */ /* 0x000ea2000c1e1900 */
[----:B------:R-:W-:-:S03]  /*0600*/  IMAD.WIDE R10, R7, 0x4, R8 ;  /* 0x00000004070a7825 */ /* 0x000fc600078e0208 */
[----:B------:R-:W3:Y:S04]  /*0610*/  LDG.E R8, desc[UR10][R8.64] ;  /* 0x0000000a08087981 */ /* 0x000ee8000c1e1900 */
[----:B------:R-:W3:Y:S01]  /*0620*/  LDG.E R21, desc[UR10][R4.64+0x4] ;  /* 0x0000040a04157981 */ /* 0x000ee2000c1e1900 */
[----:B------:R-:W-:-:S03]  /*0630*/  IMAD.WIDE R12, R7, 0x4, R10 ;  /* 0x00000004070c7825 */ /* 0x000fc600078e020a */
[----:B------:R-:W4:Y:S04]  /*0640*/  LDG.E R20, desc[UR10][R10.64] ;  /* 0x0000000a0a147981 */ /* 0x000f28000c1e1900 */
[----:B------:R-:W4:Y:S04]  /*0650*/  LDG.E R23, desc[UR10][R4.64+0x8] ;  /* 0x0000080a04177981 */ /* 0x000f28000c1e1900 */
[----:B------:R-:W5:Y:S04]  /*0660*/  LDG.E R25, desc[UR10][R4.64+0xc] ;  /* 0x00000c0a04197981 */ /* 0x000f68000c1e1900 */
[----:B------:R-:W5:Y:S01]  /*0670*/  LDG.E R12, desc[UR10][R12.64] ;  /* 0x0000000a0c0c7981 */ /* 0x000f62000c1e1900 */
[----:B------:R-:W-:Y:S01]  /*0680*/  IADD3 R17, PT, PT, R17, 0x4, RZ ;  /* 0x0000000411117810 */ /* 0x000fe20007ffe0ff */
[----:B--2---:R-:W-:-:S04]  /*0690*/  FFMA R18, R18, R2, R29 ;  /* 0x0000000212127223 */ /* 0x004fc8000000001d */
[----:B---3--:R-:W-:-:S04]  /*06a0*/  FFMA R18, R21, R8, R18 ;  /* 0x0000000815127223 */ /* 0x008fc80000000012 */
[----:B----4-:R-:W-:-:S04]  /*06b0*/  FFMA R18, R23, R20, R18 ;  /* 0x0000001417127223 */ /* 0x010fc80000000012 */
[----:B-----5:R-:W-:-:S07]  /*06c0*/  FFMA R29, R25, R12, R18 ;  /* 0x0000000c191d7223 */ /* 0x020fce0000000012 */
.L_x_3:
[----:B------:R-:W-:Y:S05]  /*06d0*/  @!P1 BRA `(.L_x_0) ;  /* 0x0000000000709947 */ /* 0x000fea0003800000 */
[----:B------:R-:W0:Y:S01]  /*06e0*/  LDC.64 R8, c[0x0][0x388] ;  /* 0x0000e200ff087b82 */ /* 0x000e220000000a00 */
[----:B------:R-:W-:Y:S02]  /*06f0*/  ISETP.NE.AND P0, PT, R15, 0x1, PT ;  /* 0x000000010f00780c */ /* 0x000fe40003f05270 */
[----:B------:R-:W-:-:S04]  /*0700*/  LOP3.LUT R12, R14, 0x1, RZ, 0xc0, !PT ;  /* 0x000000010e0c7812 */ /* 0x000fc800078ec0ff */
[----:B------:R-:W-:Y:S01]  /*0710*/  ISETP.NE.U32.AND P1, PT, R12, 0x1, PT ;  /* 0x000000010c00780c */ /* 0x000fe20003f25070 */
[----:B------:R-:W1:Y:S06]  /*0720*/  LDC.64 R10, c[0x0][0x380] ;  /* 0x0000e000ff0a7b82 */ /* 0x000e6c0000000a00 */
[----:B------:R-:W-:Y:S01]  /*0730*/  @P0 IMAD R12, R14, UR8, R17 ;  /* 0x000000080e0c0c24 */ /* 0x000fe2000f8e0211 */
[----:B------:R-:W-:Y:S01]  /*0740*/  @P0 IADD3 R13, PT, PT, R16, R17, RZ ;  /* 0x00000011100d0210 */ /* 0x000fe20007ffe0ff */
[----:B------:R-:W2:Y:S01]  /*0750*/  LDC.64 R2, c[0x0][0x380] ;  /* 0x0000e000ff027b82 */ /* 0x000ea20000000a00 */
[----:B------:R-:W-:Y:S01]  /*0760*/  @P0 IADD3 R17, PT, PT, R17, 0x2, RZ ;  /* 0x0000000211110810 */ /* 0x000fe20007ffe0ff */
[----:B------:R-:W-:-:S04]  /*0770*/  @P0 IMAD R15, R12, R7, R6 ;  /* 0x000000070c0f0224 */ /* 0x000fc800078e0206 */
[----:B------:R-:W-:Y:S01]  /*0780*/  @!P1 IMAD R14, R14, UR8, R17 ;  /* 0x000000080e0e9c24 */ /* 0x000fe2000f8e0211 */
[----:B------:R-:W-:Y:S01]  /*0790*/  @!P1 IADD3 R17, PT, PT, R16, R17, RZ ;  /* 0x0000001110119210 */ /* 0x000fe20007ffe0ff */
[----:B------:R-:W3:Y:S01]  /*07a0*/  LDC.64 R4, c[0x0][0x388] ;  /* 0x0000e200ff047b82 */ /* 0x000ee20000000a00 */
[----:B0-----:R-:W-:-:S04]  /*07b0*/  @P0 IMAD.WIDE R8, R15, 0x4, R8 ;  /* 0x000000040f080825 */ /* 0x001fc800078e0208 */
[----:B------:R-:W-:Y:S01]  /*07c0*/  @!P1 IMAD R15, R14, R7, R6 ;  /* 0x000000070e0f9224 */ /* 0x000fe200078e0206 */
[----:B------:R-:W4:Y:S01]  /*07d0*/  @P0 LDG.E R16, desc[UR10][R8.64] ;  /* 0x0000000a08100981 */ /* 0x000f22000c1e1900 */
[----:B-1----:R-:W-:-:S04]  /*07e0*/  @P0 IMAD.WIDE R10, R13, 0x4, R10 ;  /* 0x000000040d0a0825 */ /* 0x002fc800078e020a */
[----:B------:R-:W-:Y:S01]  /*07f0*/  @P0 IMAD.WIDE R12, R7, 0x4, R8 ;  /* 0x00000004070c0825 */ /* 0x000fe200078e0208 */
[----:B------:R-:W4:Y:S03]  /*0800*/  @P0 LDG.E R14, desc[UR10][R10.64] ;  /* 0x0000000a0a0e0981 */ /* 0x000f26000c1e1900 */
[----:B--2---:R-:W-:Y:S01]  /*0810*/  @!P1 IMAD.WIDE R2, R17, 0x4, R2 ;  /* 0x0000000411029825 */ /* 0x004fe200078e0202 */
[----:B------:R-:W2:Y:S04]  /*0820*/  @P0 LDG.E R21, desc[UR10][R10.64+0x4] ;  /* 0x0000040a0a150981 */ /* 0x000ea8000c1e1900 */
[----:B------:R-:W2:Y:S01]  /*0830*/  @P0 LDG.E R12, desc[UR10][R12.64] ;  /* 0x0000000a0c0c0981 */ /* 0x000ea2000c1e1900 */
[----:B---3--:R-:W-:-:S03]  /*0840*/  @!P1 IMAD.WIDE R4, R15, 0x4, R4 ;  /* 0x000000040f049825 */ /* 0x008fc600078e0204 */
[----:B------:R-:W3:Y:S04]  /*0850*/  @!P1 LDG.E R2, desc[UR10][R2.64] ;  /* 0x0000000a02029981 */ /* 0x000ee8000c1e1900 */
[----:B------:R-:W3:Y:S01]  /*0860*/  @!P1 LDG.E R4, desc[UR10][R4.64] ;  /* 0x0000000a04049981 */ /* 0x000ee2000c1e1900 */
[----:B----4-:R-:W-:-:S04]  /*0870*/  @P0 FFMA R14, R14, R16, R29 ;  /* 0x000000100e0e0223 */ /* 0x010fc8000000001d */
[----:B--2---:R-:W-:-:S04]  /*0880*/  @P0 FFMA R29, R21, R12, R14 ;  /* 0x0000000c151d0223 */ /* 0x004fc8000000000e */
[----:B---3--:R-:W-:-:S07]  /*0890*/  @!P1 FFMA R29, R2, R4, R29 ;  /* 0x00000004021d9223 */ /* 0x008fce000000001d */
.L_x_0:
[----:B------:R-:W0:Y:S01]  /*08a0*/  LDC.64 R2, c[0x0][0x390] ;  /* 0x0000e400ff027b82 */ /* 0x000e220000000a00 */
[----:B------:R-:W-:-:S04]  /*08b0*/  IMAD R0, R19, UR8, R0 ;  /* 0x0000000813007c24 */ /* 0x000fc8000f8e0200 */
[----:B------:R-:W-:-:S04]  /*08c0*/  IMAD R7, R0, R7, R6 ;  /* 0x0000000700077224 */ /* 0x000fc800078e0206 */
[----:B0-----:R-:W-:-:S05]  /*08d0*/  IMAD.WIDE R2, R7, 0x4, R2 ;  /* 0x0000000407027825 */ /* 0x001fca00078e0202 */
[----:B------:R-:W-:Y:S01]  /*08e0*/  STG.E desc[UR10][R2.64], R29 ;  /* 0x0000001d02007986 */ /* 0x000fe2000c10190a */
[----:B------:R-:W-:Y:S05]  /*08f0*/  EXIT ;  /* 0x000000000000794d */ /* 0x000fea0003800000 */
.L_x_4:
[----:B------:R-:W-:-:S00]  /*0900*/  BRA `(.L_x_4) ;  /* 0xfffffffc00fc7947 */ /* 0x000fc0000383ffff */
[----:B------:R-:W-:-:S00]  /*0910*/  NOP ;  /* 0x0000000000007918 */ /* 0x000fc00000000000 */
        /* <DEDUP_REMOVED lines=14> */
.L_x_15:


//--------------------- .text.einsum_bmm_kernel   --------------------------
	.section	.text.einsum_bmm_kernel,"ax",@progbits
	.align	128
        .global         einsum_bmm_kernel
        .type           einsum_bmm_kernel,@function
        .size           einsum_bmm_kernel,(.L_x_16 - einsum_bmm_kernel)
        .other          einsum_bmm_kernel,@"STO_CUDA_ENTRY STV_DEFAULT"
einsum_bmm_kernel:
.text.einsum_bmm_kernel:
        /* <DEDUP_REMOVED lines=40> */
.L_x_7:
        /* <DEDUP_REMOVED lines=41> */
.L_x_6:
        /* <DEDUP_REMOVED lines=28> */
.L_x_8:
        /* <DEDUP_REMOVED lines=29> */
.L_x_5:
[----:B------:R-:W0:Y:S01]  /*08a0*/  LDC.64 R2, c[0x0][0x390] ;  /* 0x0000e400ff027b82 */ /* 0x000e220000000a00 */
[----:B------:R-:W-:-:S04]  /*08b0*/  IMAD R0, R19, UR8, R0 ;  /* 0x0000000813007c24 */ /* 0x000fc8000f8e0200 */
[----:B------:R-:W-:-:S04]  /*08c0*/  IMAD R7, R0, R7, R6 ;  /* 0x0000000700077224 */ /* 0x000fc800078e0206 */
[----:B0-----:R-:W-:-:S05]  /*08d0*/  IMAD.WIDE R2, R7, 0x4, R2 ;  /* 0x0000000407027825 */ /* 0x001fca00078e0202 */
[----:B------:R-:W-:Y:S01]  /*08e0*/  STG.E desc[UR10][R2.64], R29 ;  /* 0x0000001d02007986 */ /* 0x000fe2000c10190a */
[----:B------:R-:W-:Y:S05]  /*08f0*/  EXIT ;  /* 0x000000000000794d */ /* 0x000fea0003800000 */
.L_x_9:
        /* <DEDUP_REMOVED lines=16> */
.L_x_16:


//--------------------- .text.einsum_matmul_kernel --------------------------
	.section	.text.einsum_matmul_kernel,"ax",@progbits
	.align	128
        .global         einsum_matmul_kernel
        .type           einsum_matmul_kernel,@function
        .size           einsum_matmul_kernel,(.L_x_17 - einsum_matmul_kernel)
        .other          einsum_matmul_kernel,@"STO_CUDA_ENTRY STV_DEFAULT"
einsum_matmul_kernel:
.text.einsum_matmul_kernel:
[----:B------:R-:W-:Y:S01]  /*0000*/  LDC R1, c[0x0][0x37c] ;  /* 0x0000df00ff017b82 */ /* 0x000fe20000000800 */
[----:B------:R-:W0:Y:S07]  /*0010*/  S2R R5, SR_TID.X ;  /* 0x0000000000057919 */ /* 0x000e2e0000002100 */
[----:B------:R-:W1:Y:S01]  /*0020*/  LDC R16, c[0x0][0x364] ;  /* 0x0000d900ff107b82 */ /* 0x000e620000000800 */
[----:B------:R-:W2:Y:S01]  /*0030*/  LDCU UR6, c[0x0][0x398] ;  /* 0x00007300ff0677ac */ /* 0x000ea20008000800 */
[----:B------:R-:W1:Y:S06]  /*0040*/  S2R R3, SR_TID.Y ;  /* 0x0000000000037919 */ /* 0x000e6c0000002200 */
[----:B------:R-:W0:Y:S08]  /*0050*/  S2UR UR5, SR_CTAID.X ;  /* 0x00000000000579c3 */ /* 0x000e300000002500 */
[----:B------:R-:W0:Y:S08]  /*0060*/  LDC R0, c[0x0][0x360] ;  /* 0x0000d800ff007b82 */ /* 0x000e300000000800 */
[----:B------:R-:W1:Y:S08]  /*0070*/  S2UR UR4, SR_CTAID.Y ;  /* 0x00000000000479c3 */ /* 0x000e700000002600 */
[----:B------:R-:W3:Y:S01]  /*0080*/  LDC R17, c[0x0][0x3a0] ;  /* 0x0000e800ff117b82 */ /* 0x000ee20000000800 */
[----:B0-----:R-:W-:-:S02]  /*0090*/  IMAD R0, R0, UR5, R5 ;  /* 0x0000000500007c24 */ /* 0x001fc4000f8e0205 */
[----:B-1----:R-:W-:-:S03]  /*00a0*/  IMAD R16, R16, UR4, R3 ;  /* 0x0000000410107c24 */ /* 0x002fc6000f8e0203 */
[----:B---3--:R-:W-:-:S04]  /*00b0*/  ISETP.GE.AND P0, PT, R0, R17, PT ;  /* 0x000000110000720c */ /* 0x008fc80003f06270 */
[----:B--2---:R-:W-:-:S13]  /*00c0*/  ISETP.GE.OR P0, PT, R16, UR6, P0 ;  /* 0x0000000610007c0c */ /* 0x004fda0008706670 */
[----:B------:R-:W-:Y:S05]  /*00d0*/  @P0 EXIT ;  /* 0x000000000000094d */ /* 0x000fea0003800000 */
[----:B------:R-:W0:Y:S01]  /*00e0*/  LDC R19, c[0x0][0x39c] ;  /* 0x0000e700ff137b82 */ /* 0x000e220000000800 */
[----:B------:R-:W1:Y:S01]  /*00f0*/  LDCU.64 UR4, c[0x0][0x358] ;  /* 0x00006b00ff0477ac */ /* 0x000e620008000a00 */
[----:B------:R-:W-:Y:S01]  /*0100*/  HFMA2 R24, -RZ, RZ, 0, 0 ;  /* 0x00000000ff187431 */ /* 0x000fe200000001ff */
[----:B0-----:R-:W-:-:S13]  /*0110*/  ISETP.GE.AND P0, PT, R19, 0x1, PT ;  /* 0x000000011300780c */ /* 0x001fda0003f06270 */
[----:B-1----:R-:W-:Y:S05]  /*0120*/  @!P0 BRA `(.L_x_10) ;  /* 0x0000000400e08947 */ /* 0x002fea0003800000 */
[C---:B------:R-:W-:Y:S01]  /*0130*/  ISETP.GE.U32.AND P1, PT, R19.reuse, 0x8, PT ;  /* 0x000000081300780c */ /* 0x040fe20003f26070 */
[----:B------:R-:W-:Y:S01]  /*0140*/  IMAD R20, R16, R19, RZ ;  /* 0x0000001310147224 */ /* 0x000fe200078e02ff */
[----:B------:R-:W-:Y:S02]  /*0150*/  LOP3.LUT R27, R19, 0x7, RZ, 0xc0, !PT ;  /* 0x00000007131b7812 */ /* 0x000fe400078ec0ff */
[----:B------:R-:W-:Y:S02]  /*0160*/  MOV R24, RZ ;  /* 0x000000ff00187202 */ /* 0x000fe40000000f00 */
[----:B------:R-:W-:Y:S02]  /*0170*/  ISETP.NE.AND P0, PT, R27, RZ, PT ;  /* 0x000000ff1b00720c */ /* 0x000fe40003f05270 */
[----:B------:R-:W-:-:S05]  /*0180*/  MOV R21, RZ ;  /* 0x000000ff00157202 */ /* 0x000fca0000000f00 */
[----:B------:R-:W-:Y:S06]  /*0190*/  @!P1 BRA `(.L_x_11) ;  /* 0x0000000000c49947 */ /* 0x000fec0003800000 */
[----:B------:R-:W0:Y:S01]  /*01a0*/  LDC.64 R2, c[0x0][0x380] ;  /* 0x0000e000ff027b82 */ /* 0x000e220000000a00 */
[----:B------:R-:W-:Y:S02]  /*01b0*/  LOP3.LUT R21, R19, 0x7ffffff8, RZ, 0xc0, !PT ;  /* 0x7ffffff813157812 */ /* 0x000fe400078ec0ff */
[----:B------:R-:W-:Y:S02]  /*01c0*/  MOV R24, RZ ;  /* 0x000000ff00187202 */ /* 0x000fe40000000f00 */
[----:B------:R-:W-:Y:S02]  /*01d0*/  MOV R18, R0 ;  /* 0x0000000000127202 */ /* 0x000fe40000000f00 */
[----:B------:R-:W-:Y:S01]  /*01e0*/  IADD3 R22, PT, PT, -R21, RZ, RZ ;  /* 0x000000ff15167210 */ /* 0x000fe20007ffe1ff */
[----:B0-----:R-:W-:-:S03]  /*01f0*/  IMAD.WIDE.U32 R2, R20, 0x4, R2 ;  /* 0x0000000414027825 */ /* 0x001fc600078e0002 */
[----:B------:R-:W-:-:S04]  /*0200*/  IADD3 R4, P1, PT, R2, 0x10, RZ ;  /* 0x0000001002047810 */ /* 0x000fc80007f3e0ff */
[----:B------:R-:W-:-:S09]  /*0210*/  IADD3.X R5, PT, PT, RZ, R3, RZ, P1, !PT ;  /* 0x00000003ff057210 */ /* 0x000fd20000ffe4ff */
.L_x_12:
[----:B------:R-:W0:Y:S01]  /*0220*/  LDC.64 R14, c[0x0][0x388] ;  /* 0x0000e200ff0e7b82 */ /* 0x000e220000000a00 */
[----:B------:R-:W-:Y:S02]  /*0230*/  MOV R2, R4 ;  /* 0x0000000400027202 */ /* 0x000fe40000000f00 */
[----:B------:R-:W-:-:S05]  /*0240*/  MOV R3, R5 ;  /* 0x0000000500037202 */ /* 0x000fca0000000f00 */
[----:B------:R-:W2:Y:S04]  /*0250*/  LDG.E R25, desc[UR4][R2.64+-0x10] ;  /* 0xfffff00402197981 */ /* 0x000ea8000c1e1900 */
[----:B------:R-:W3:Y:S04]  /*0260*/  LDG.E R23, desc[UR4][R2.64+-0xc] ;  /* 0xfffff40402177981 */ /* 0x000ee8000c1e1900 */
[----:B------:R-:W4:Y:S04]  /*0270*/  LDG.E R29, desc[UR4][R2.64+-0x8] ;  /* 0xfffff804021d7981 */ /* 0x000f28000c1e1900 */
[----:B------:R-:W5:Y:S01]  /*0280*/  LDG.E R28, desc[UR4][R2.64+-0x4] ;  /* 0xfffffc04021c7981 */ /* 0x000f62000c1e1900 */
[----:B0-----:R-:W-:-:S05]  /*0290*/  IMAD.WIDE R14, R18, 0x4, R14 ;  /* 0x00000004120e7825 */ /* 0x001fca00078e020e */
[----:B------:R0:W2:Y:S01]  /*02a0*/  LDG.E R26, desc[UR4][R14.64] ;  /* 0x000000040e1a7981 */ /* 0x0000a2000c1e1900 */
[----:B------:R-:W-:-:S04]  /*02b0*/  IMAD.WIDE R12, R17, 0x4, R14 ;  /* 0x00000004110c7825 */ /* 0x000fc800078e020e */
[C---:B------:R-:W-:Y:S02]  /*02c0*/  IMAD.WIDE R4, R17.reuse, 0x4, R12 ;  /* 0x0000000411047825 */ /* 0x040fe400078e020c */
[----:B------:R-:W3:Y:S02]  /*02d0*/  LDG.E R12, desc[UR4][R12.64] ;  /* 0x000000040c0c7981 */ /* 0x000ee4000c1e1900 */
[C---:B------:R-:W-:Y:S02]  /*02e0*/  IMAD.WIDE R8, R17.reuse, 0x4, R4 ;  /* 0x0000000411087825 */ /* 0x040fe400078e0204 */
[----:B------:R-:W4:Y:S02]  /*02f0*/  LDG.E R4, desc[UR4][R4.64] ;  /* 0x0000000404047981 */ /* 0x000f24000c1e1900 */
[C---:B------:R-:W-:Y:S02]  /*0300*/  IMAD.WIDE R6, R17.reuse, 0x4, R8 ;  /* 0x0000000411067825 */ /* 0x040fe400078e0208 */
[----:B------:R-:W5:Y:S02]  /*0310*/  LDG.E R8, desc[UR4][R8.64] ;  /* 0x0000000408087981 */ /* 0x000f64000c1e1900 */
[----:B------:R-:W-:-:S02]  /*0320*/  IMAD.WIDE R10, R17, 0x4, R6 ;  /* 0x00000004110a7825 */ /* 0x000fc400078e0206 */
[----:B------:R-:W5:Y:S04]  /*0330*/  LDG.E R5, desc[UR4][R2.64] ;  /* 0x0000000402057981 */ /* 0x000f68000c1e1900 */
[----:B------:R-:W5:Y:S01]  /*0340*/  LDG.E R6, desc[UR4][R6.64] ;  /* 0x0000000406067981 */ /* 0x000f62000c1e1900 */
[----:B0-----:R-:W-:-:S03]  /*0350*/  IMAD.WIDE R14, R17, 0x4, R10 ;  /* 0x00000004110e7825 */ /* 0x001fc600078e020a */
[----:B------:R-:W5:Y:S04]  /*0360*/  LDG.E R10, desc[UR4][R10.64] ;  /* 0x000000040a0a7981 */ /* 0x000f68000c1e1900 */
[----:B------:R-:W5:Y:S04]  /*0370*/  LDG.E R13, desc[UR4][R14.64] ;  /* 0x000000040e0d7981 */ /* 0x000f68000c1e1900 */
[----:B------:R-:W5:Y:S04]  /*0380*/  LDG.E R7, desc[UR4][R2.64+0x4] ;  /* 0x0000040402077981 */ /* 0x000f68000c1e1900 */
[----:B------:R-:W5:Y:S01]  /*0390*/  LDG.E R9, desc[UR4][R2.64+0xc] ;  /* 0x00000c0402097981 */ /* 0x000f62000c1e1900 */
[----:B--2---:R-:W-:Y:S01]  /*03a0*/  FFMA R26, R25, R26, R24 ;  /* 0x0000001a191a7223 */ /* 0x004fe20000000018 */
[----:B------:R-:W-:-:S02]  /*03b0*/  IMAD.WIDE R24, R17, 0x4, R14 ;  /* 0x0000000411187825 */ /* 0x000fc400078e020e */
[----:B------:R-:W2:Y:S04]  /*03c0*/  LDG.E R14, desc[UR4][R2.64+0x8] ;  /* 0x00000804020e7981 */ /* 0x000ea8000c1e1900 */
[----:B------:R-:W2:Y:S01]  /*03d0*/  LDG.E R24, desc[UR4][R24.64] ;  /* 0x0000000418187981 */ /* 0x000ea2000c1e1900 */
[----:B---3--:R-:W-:Y:S01]  /*03e0*/  FFMA R12, R23, R12, R26 ;  /* 0x0000000c170c7223 */ /* 0x008fe2000000001a */
[----:B------:R-:W-:-:S03]  /*03f0*/  IADD3 R22, PT, PT, R22, 0x8, RZ ;  /* 0x0000000816167810 */ /* 0x000fc60007ffe0ff */
[----:B----4-:R-:W-:Y:S01]  /*0400*/  FFMA R29, R29, R4, R12 ;  /* 0x000000041d1d7223 */ /* 0x010fe2000000000c */
[----:B------:R-:W-:-:S03]  /*0410*/  ISETP.NE.AND P1, PT, R22, RZ, PT ;  /* 0x000000ff1600720c */ /* 0x000fc60003f25270 */
[----:B-----5:R-:W-:Y:S01]  /*0420*/  FFMA R8, R28, R8, R29 ;  /* 0x000000081c087223 */ /* 0x020fe2000000001d */
[----:B------:R-:W-:-:S03]  /*0430*/  IADD3 R4, P2, PT, R2, 0x20, RZ ;  /* 0x0000002002047810 */ /* 0x000fc60007f5e0ff */
[----:B------:R-:W-:Y:S01]  /*0440*/  FFMA R6, R5, R6, R8 ;  /* 0x0000000605067223 */ /* 0x000fe20000000008 */
[----:B------:R-:W-:Y:S02]  /*0450*/  IADD3.X R5, PT, PT, RZ, R3, RZ, P2, !PT ;  /* 0x00000003ff057210 */ /* 0x000fe400017fe4ff */
[----:B------:R-:W-:Y:S01]  /*0460*/  LEA R18, R17, R18, 0x3 ;  /* 0x0000001211127211 */ /* 0x000fe200078e18ff */
[----:B------:R-:W-:-:S04]  /*0470*/  FFMA R7, R7, R10, R6 ;  /* 0x0000000a07077223 */ /* 0x000fc80000000006 */
[----:B--2---:R-:W-:-:S04]  /*0480*/  FFMA R14, R14, R13, R7 ;  /* 0x0000000d0e0e7223 */ /* 0x004fc80000000007 */
[----:B------:R-:W-:Y:S01]  /*0490*/  FFMA R24, R9, R24, R14 ;  /* 0x0000001809187223 */ /* 0x000fe2000000000e */
[----:B------:R-:W-:Y:S06]  /*04a0*/  @P1 BRA `(.L_x_12) ;  /* 0xfffffffc005c1947 */ /* 0x000fec000383ffff */
.L_x_11:
[----:B------:R-:W-:Y:S05]  /*04b0*/  @!P0 BRA `(.L_x_10) ;  /* 0x0000000000fc8947 */ /* 0x000fea0003800000 */
[----:B------:R-:W-:Y:S02]  /*04c0*/  ISETP.GE.U32.AND P1, PT, R27, 0x4, PT ;  /* 0x000000041b00780c */ /* 0x000fe40003f26070 */
[----:B------:R-:W-:-:S04]  /*04d0*/  LOP3.LUT R14, R19, 0x3, RZ, 0xc0, !PT ;  /* 0x00000003130e7812 */ /* 0x000fc800078ec0ff */
[----:B------:R-:W-:-:S07]  /*04e0*/  ISETP.NE.AND P0, PT, R14, RZ, PT ;  /* 0x000000ff0e00720c */ /* 0x000fce0003f05270 */
[----:B------:R-:W-:Y:S06]  /*04f0*/  @!P1 BRA `(.L_x_13) ;  /* 0x00000000006c9947 */ /* 0x000fec0003800000 */
[----:B------:R-:W0:Y:S01]  /*0500*/  LDC.64 R4, c[0x0][0x388] ;  /* 0x0000e200ff047b82 */ /* 0x000e220000000a00 */
[----:B------:R-:W1:Y:S01]  /*0510*/  LDCU.64 UR6, c[0x0][0x380] ;  /* 0x00007000ff0677ac */ /* 0x000e620008000a00 */
[----:B------:R-:W-:Y:S01]  /*0520*/  IMAD R7, R21, R17, R0 ;  /* 0x0000001115077224 */ /* 0x000fe200078e0200 */
[CC--:B------:R-:W-:Y:S02]  /*0530*/  IADD3 R3, PT, PT, R20.reuse, R21.reuse, RZ ;  /* 0x0000001514037210 */ /* 0x0c0fe40007ffe0ff */
[----:B------:R-:W-:-:S03]  /*0540*/  IADD3 R8, P1, PT, R20, R21, RZ ;  /* 0x0000001514087210 */ /* 0x000fc60007f3e0ff */
[----:B------:R-:W2:Y:S01]  /*0550*/  LDC.64 R12, c[0x0][0x380] ;  /* 0x0000e000ff0c7b82 */ /* 0x000ea20000000a00 */
[----:B0-----:R-:W-:-:S04]  /*0560*/  IMAD.WIDE R4, R7, 0x4, R4 ;  /* 0x0000000407047825 */ /* 0x001fc800078e0204 */
[----:B------:R-:W-:Y:S02]  /*0570*/  IMAD.WIDE R6, R17, 0x4, R4 ;  /* 0x0000000411067825 */ /* 0x000fe400078e0204 */
[----:B------:R-:W3:Y:S02]  /*0580*/  LDG.E R4, desc[UR4][R4.64] ;  /* 0x0000000404047981 */ /* 0x000ee4000c1e1900 */
[----:B--2---:R-:W-:Y:S01]  /*0590*/  IMAD.WIDE.U32 R12, R3, 0x4, R12 ;  /* 0x00000004030c7825 */ /* 0x004fe200078e000c */
[----:B------:R-:W-:Y:S02]  /*05a0*/  IADD3.X R3, PT, PT, RZ, RZ, RZ, P1, !PT ;  /* 0x000000ffff037210 */ /* 0x000fe40000ffe4ff */
[----:B-1----:R-:W-:-:S03]  /*05b0*/  LEA R2, P1, R8, UR6, 0x2 ;  /* 0x0000000608027c11 */ /* 0x002fc6000f8210ff */
[----:B------:R-:W3:Y:S01]  /*05c0*/  LDG.E R13, desc[UR4][R12.64] ;  /* 0x000000040c0d7981 */ /* 0x000ee2000c1e1900 */
[----:B------:R-:W-:Y:S01]  /*05d0*/  LEA.HI.X R3, R8, UR7, R3, 0x2, P1 ;  /* 0x0000000708037c11 */ /* 0x000fe200088f1403 */
[C---:B------:R-:W-:Y:S02]  /*05e0*/  IMAD.WIDE R8, R17.reuse, 0x4, R6 ;  /* 0x0000000411087825 */ /* 0x040fe400078e0206 */
[----:B------:R-:W2:Y:S04]  /*05f0*/  LDG.E R6, desc[UR4][R6.64] ;  /* 0x0000000406067981 */ /* 0x000ea8000c1e1900 */
[----:B------:R-:W2:Y:S01]  /*0600*/  LDG.E R15, desc[UR4][R2.64+0x4] ;  /* 0x00000404020f7981 */ /* 0x000ea2000c1e1900 */
[----:B------:R-:W-:-:S03]  /*0610*/  IMAD.WIDE R10, R17, 0x4, R8 ;  /* 0x00000004110a7825 */ /* 0x000fc600078e0208 */
[----:B------:R-:W4:Y:S04]  /*0620*/  LDG.E R22, desc[UR4][R8.64] ;  /* 0x0000000408167981 */ /* 0x000f28000c1e1900 */
[----:B------:R-:W4:Y:S04]  /*0630*/  LDG.E R18, desc[UR4][R2.64+0x8] ;  /* 0x0000080402127981 */ /* 0x000f28000c1e1900 */
[----:B------:R-:W5:Y:S04]  /*0640*/  LDG.E R26, desc[UR4][R2.64+0xc] ;  /* 0x00000c04021a7981 */ /* 0x000f68000c1e1900 */
[----:B------:R-:W5:Y:S01]  /*0650*/  LDG.E R10, desc[UR4][R10.64] ;  /* 0x000000040a0a7981 */ /* 0x000f62000c1e1900 */
[----:B------:R-:W-:Y:S01]  /*0660*/  IADD3 R21, PT, PT, R21, 0x4, RZ ;  /* 0x0000000415157810 */ /* 0x000fe20007ffe0ff */
[----:B---3--:R-:W-:-:S04]  /*0670*/  FFMA R24, R13, R4, R24 ;  /* 0x000000040d187223 */ /* 0x008fc80000000018 */
[----:B--2---:R-:W-:-:S04]  /*0680*/  FFMA R15, R15, R6, R24 ;  /* 0x000000060f0f7223 */ /* 0x004fc80000000018 */
[----:B----4-:R-:W-:-:S04]  /*0690*/  FFMA R15, R18, R22, R15 ;  /* 0x00000016120f7223 */ /* 0x010fc8000000000f */
[----:B-----5:R-:W-:-:S07]  /*06a0*/  FFMA R24, R26, R10, R15 ;  /* 0x0000000a1a187223 */ /* 0x020fce000000000f */
.L_x_13:
[----:B------:R-:W-:Y:S05]  /*06b0*/  @!P0 BRA `(.L_x_10) ;  /* 0x00000000007c8947 */ /* 0x000fea0003800000 */
[----:B------:R-:W-:Y:S01]  /*06c0*/  ISETP.NE.AND P1, PT, R14, 0x1, PT ;  /* 0x000000010e00780c */ /* 0x000fe20003f25270 */
[----:B------:R-:W0:Y:S01]  /*06d0*/  LDC.64 R10, c[0x0][0x380] ;  /* 0x0000e000ff0a7b82 */ /* 0x000e220000000a00 */
[----:B------:R-:W-:-:S04]  /*06e0*/  LOP3.LUT R19, R19, 0x1, RZ, 0xc0, !PT ;  /* 0x0000000113137812 */ /* 0x000fc800078ec0ff */
[----:B------:R-:W-:-:S03]  /*06f0*/  ISETP.NE.U32.AND P0, PT, R19, 0x1, PT ;  /* 0x000000011300780c */ /* 0x000fc60003f05070 */
[----:B------:R-:W1:Y:S04]  /*0700*/  LDC.64 R8, c[0x0][0x388] ;  /* 0x0000e200ff087b82 */ /* 0x000e680000000a00 */
[CC--:B------:R-:W-:Y:S02]  /*0710*/  @P1 IADD3 R13, PT, PT, R20.reuse, R21.reuse, RZ ;  /* 0x00000015140d1210 */ /* 0x0c0fe40007ffe0ff */
[----:B------:R-:W-:Y:S02]  /*0720*/  @P1 IADD3 R12, P2, PT, R20, R21, RZ ;  /* 0x00000015140c1210 */ /* 0x000fe40007f5e0ff */
[----:B------:R-:W2:Y:S02]  /*0730*/  @P1 LDC.64 R2, c[0x0][0x380] ;  /* 0x0000e000ff021b82 */ /* 0x000ea40000000a00 */
[----:B------:R-:W-:-:S06]  /*0740*/  @P1 IADD3.X R14, PT, PT, RZ, RZ, RZ, P2, !PT ;  /* 0x000000ffff0e1210 */ /* 0x000fcc00017fe4ff */
[----:B------:R-:W3:Y:S01]  /*0750*/  LDC.64 R4, c[0x0][0x380] ;  /* 0x0000e000ff047b82 */ /* 0x000ee20000000a00 */
[----:B0-----:R-:W-:-:S04]  /*0760*/  @P1 IMAD.WIDE.U32 R10, R13, 0x4, R10 ;  /* 0x000000040d0a1825 */ /* 0x001fc800078e000a */
[C---:B------:R-:W-:Y:S01]  /*0770*/  @P1 IMAD R13, R21.reuse, R17, R0 ;  /* 0x00000011150d1224 */ /* 0x040fe200078e0200 */
[----:B------:R-:W-:Y:S01]  /*0780*/  @P1 IADD3 R21, PT, PT, R21, 0x2, RZ ;  /* 0x0000000215151810 */ /* 0x000fe20007ffe0ff */
[----:B------:R-:W4:Y:S01]  /*0790*/  @P1 LDG.E R11, desc[UR4][R10.64] ;  /* 0x000000040a0b1981 */ /* 0x000f22000c1e1900 */
[----:B------:R-:W0:Y:S01]  /*07a0*/  LDC.64 R6, c[0x0][0x388] ;  /* 0x0000e200ff067b82 */ /* 0x000e220000000a00 */
[----:B-1----:R-:W-:Y:S01]  /*07b0*/  @P1 IMAD.WIDE R8, R13, 0x4, R8 ;  /* 0x000000040d081825 */ /* 0x002fe200078e0208 */
[----:B------:R-:W-:Y:S02]  /*07c0*/  @!P0 IADD3 R15, PT, PT, R20, R21, RZ ;  /* 0x00000015140f8210 */ /* 0x000fe40007ffe0ff */
[----:B--2---:R-:W-:Y:S01]  /*07d0*/  @P1 LEA R2, P2, R12, R2, 0x2 ;  /* 0x000000020c021211 */ /* 0x004fe200078410ff */
[----:B------:R-:W-:-:S03]  /*07e0*/  @!P0 IMAD R21, R21, R17, R0 ;  /* 0x0000001115158224 */ /* 0x000fc600078e0200 */
[----:B------:R-:W-:Y:S01]  /*07f0*/  @P1 LEA.HI.X R3, R12, R3, R14, 0x2, P2 ;  /* 0x000000030c031211 */ /* 0x000fe200010f140e */
[----:B------:R-:W-:Y:S01]  /*0800*/  @P1 IMAD.WIDE R12, R17, 0x4, R8 ;  /* 0x00000004110c1825 */ /* 0x000fe200078e0208 */
[----:B------:R-:W4:Y:S03]  /*0810*/  @P1 LDG.E R14, desc[UR4][R8.64] ;  /* 0x00000004080e1981 */ /* 0x000f26000c1e1900 */
[----:B---3--:R-:W-:Y:S01]  /*0820*/  @!P0 IMAD.WIDE.U32 R4, R15, 0x4, R4 ;  /* 0x000000040f048825 */ /* 0x008fe200078e0004 */
[----:B------:R-:W2:Y:S04]  /*0830*/  @P1 LDG.E R2, desc[UR4][R2.64+0x4] ;  /* 0x0000040402021981 */ /* 0x000ea8000c1e1900 */
[----:B------:R-:W2:Y:S01]  /*0840*/  @P1 LDG.E R12, desc[UR4][R12.64] ;  /* 0x000000040c0c1981 */ /* 0x000ea2000c1e1900 */
[----:B0-----:R-:W-:-:S03]  /*0850*/  @!P0 IMAD.WIDE R6, R21, 0x4, R6 ;  /* 0x0000000415068825 */ /* 0x001fc600078e0206 */
[----:B------:R-:W3:Y:S04]  /*0860*/  @!P0 LDG.E R5, desc[UR4][R4.64] ;  /* 0x0000000404058981 */ /* 0x000ee8000c1e1900 */
[----:B------:R-:W3:Y:S01]  /*0870*/  @!P0 LDG.E R6, desc[UR4][R6.64] ;  /* 0x0000000406068981 */ /* 0x000ee2000c1e1900 */
[----:B----4-:R-:W-:-:S04]  /*0880*/  @P1 FFMA R11, R11, R14, R24 ;  /* 0x0000000e0b0b1223 */ /* 0x010fc80000000018 */
[----:B--2---:R-:W-:-:S04]  /*0890*/  @P1 FFMA R24, R2, R12, R11 ;  /* 0x0000000c02181223 */ /* 0x004fc8000000000b */
[----:B---3--:R-:W-:-:S07]  /*08a0*/  @!P0 FFMA R24, R5, R6, R24 ;  /* 0x0000000605188223 */ /* 0x008fce0000000018 */
.L_x_10:
[----:B------:R-:W0:Y:S01]  /*08b0*/  LDC.64 R2, c[0x0][0x390] ;  /* 0x0000e400ff027b82 */ /* 0x000e220000000a00 */
[----:B------:R-:W-:-:S04]  /*08c0*/  IMAD R17, R16, R17, R0 ;  /* 0x0000001110117224 */ /* 0x000fc800078e0200 */
[----:B0-----:R-:W-:-:S05]  /*08d0*/  IMAD.WIDE R2, R17, 0x4, R2 ;  /* 0x0000000411027825 */ /* 0x001fca00078e0202 */
[----:B------:R-:W-:Y:S01]  /*08e0*/  STG.E desc[UR4][R2.64], R24 ;  /* 0x0000001802007986 */ /* 0x000fe2000c101904 */
[----:B------:R-:W-:Y:S05]  /*08f0*/  EXIT ;  /* 0x000000000000794d */ /* 0x000fea0003800000 */
.L_x_14:
        /* <DEDUP_REMOVED lines=16> */
.L_x_17:


//--------------------- .nv.shared.reserved.0     --------------------------
	.section	.nv.shared.reserved.0,"aw",@nobits
	.weak		__nv_reservedSMEM_offset_0_alias
	.size		__nv_reservedSMEM_offset_0_alias, 0, 64
	.other		__nv_reservedSMEM_offset_0_alias,@"STO_CUDA_RESERVED_SHARED STV_DEFAULT"
__nv_reservedSMEM_offset_0_alias:
	.zero		0
	.zero		64


//--------------------- .nv.constant0.einsum_tensor_contract_kernel --------------------------
	.section	.nv.constant0.einsum_tensor_contract_kernel,"a",@progbits
	.sectionflags	@""
	.align	4
.nv.constant0.einsum_tensor_contract_kernel:
	.zero		936


//--------------------- .nv.constant0.einsum_bmm_kernel --------------------------
	.section	.nv.constant0.einsum_bmm_kernel,"a",@progbits
	.sectionflags	@""
	.align	4
.nv.constant0.einsum_bmm_kernel:
	.zero		936


//--------------------- .nv.constant0.einsum_matmul_kernel --------------------------
	.section	.nv.constant0.einsum_matmul_kernel,"a",@progbits
	.sectionflags	@""
	.align	4
.nv.constant0.einsum_matmul_kernel:
	.zero		932


//--------------------- SYMBOLS --------------------------

	.type		.nv.reservedSmem.offset0,@object
	.size		.nv.reservedSmem.offset0,0x4
